	.target	sm_90a

	.elftype	@"ET_EXEC"


//--------------------- .note.nv.tkinfo           --------------------------
	.section	.note.nv.tkinfo,"",@"SHT_NOTE"
	.sectionflags	@"SHF_NOTE_NV_TKINFO"
	.tkinfo
        /*0018*/ 	.word	0x00000002
        /*0030*/ 	.string	""
        /*0030*/ 	.string	"ptxas"
        /*0030*/ 	.string	"Cuda compilation tools, release 13.0, V13.0.88"
        /*0030*/ 	.string	"Build cuda_13.0.r13.0/compiler.36424714_0"
        /*0030*/ 	.string	"-arch sm_90a -m 64 "



//--------------------- .note.nv.cuinfo           --------------------------
	.section	.note.nv.cuinfo,"",@"SHT_NOTE"
	.sectionflags	@"SHF_NOTE_NV_CUINFO"
        /*0018*/ 	.short	0x0002
        /*001a*/ 	.short	0x005a
        /*001c*/ 	.short	0x0082
	.zero		2


//--------------------- .nv.info                  --------------------------
	.section	.nv.info,"",@"SHT_CUDA_INFO"
	.align	4


	//----- nvinfo : EIATTR_REGCOUNT
	.align		4
        /*0000*/ 	.byte	0x04, 0x2f
        /*0002*/ 	.short	(.L_12 - .L_11)
	.align		4
.L_11:
        /*0004*/ 	.word	index@(_ZN7cutlass13device_kernelIN5flash19enable_sm80_to_sm89INS1_16FlashAttnFwdSm80INS1_25CollectiveMainloopFwdSm80ILi8ELi1ELb0EN4cute5tupleIJNS5_1CILi128EEENS7_ILi48EEENS7_ILi256EEEEEELi256ENS_10bfloat16_tEfNS_4arch4Sm80ELb1ELb0ELb0ELb1ELb1ELb1ELb1ELb0EEENS1_21CollectiveEpilogueFwdINS6_IJS8_SA_S9_EEENS6_IJNS7_ILi1EEESI_SI_EEESC_SE_Li256ELb1ELb1ELb0ELb0EEENS1_19SingleTileSchedulerILb1ELb0ELb1ELi128EEEEEEEEEvNT_6ParamsE)
        /*0008*/ 	.word	0x00000004


	//----- nvinfo : EIATTR_FRAME_SIZE
	.align		4
.L_12:
        /*000c*/ 	.byte	0x04, 0x11
        /*000e*/ 	.short	(.L_14 - .L_13)
	.align		4
.L_13:
        /*0010*/ 	.word	index@(_ZN7cutlass13device_kernelIN5flash19enable_sm80_to_sm89INS1_16FlashAttnFwdSm80INS1_25CollectiveMainloopFwdSm80ILi8ELi1ELb0EN4cute5tupleIJNS5_1CILi128EEENS7_ILi48EEENS7_ILi256EEEEEELi256ENS_10bfloat16_tEfNS_4arch4Sm80ELb1ELb0ELb0ELb1ELb1ELb1ELb1ELb0EEENS1_21CollectiveEpilogueFwdINS6_IJS8_SA_S9_EEENS6_IJNS7_ILi1EEESI_SI_EEESC_SE_Li256ELb1ELb1ELb0ELb0EEENS1_19SingleTileSchedulerILb1ELb0ELb1ELi128EEEEEEEEEvNT_6ParamsE)
        /*0014*/ 	.word	0x00000000


	//----- nvinfo : EIATTR_REGCOUNT
	.align		4
.L_14:
        /*0018*/ 	.byte	0x04, 0x2f
        /*001a*/ 	.short	(.L_16 - .L_15)
	.align		4
.L_15:
        /*001c*/ 	.word	index@(_ZN7cutlass13device_kernelIN5flash19enable_sm80_to_sm89INS1_16FlashAttnFwdSm80INS1_25CollectiveMainloopFwdSm80ILi8ELi1ELb0EN4cute5tupleIJNS5_1CILi128EEENS7_ILi96EEENS7_ILi256EEEEEELi256ENS_10bfloat16_tEfNS_4arch4Sm80ELb1ELb0ELb0ELb1ELb1ELb0ELb1ELb0EEENS1_21CollectiveEpilogueFwdINS6_IJS8_SA_S9_EEENS6_IJNS7_ILi1EEESI_SI_EEESC_SE_Li256ELb1ELb1ELb0ELb0EEENS1_19SingleTileSchedulerILb1ELb0ELb1ELi128EEEEEEEEEvNT_6ParamsE)
        /*0020*/ 	.word	0x00000004


	//----- nvinfo : EIATTR_FRAME_SIZE
	.align		4
.L_16:
        /*0024*/ 	.byte	0x04, 0x11
        /*0026*/ 	.short	(.L_18 - .L_17)
	.align		4
.L_17:
        /*0028*/ 	.word	index@(_ZN7cutlass13device_kernelIN5flash19enable_sm80_to_sm89INS1_16FlashAttnFwdSm80INS1_25CollectiveMainloopFwdSm80ILi8ELi1ELb0EN4cute5tupleIJNS5_1CILi128EEENS7_ILi96EEENS7_ILi256EEEEEELi256ENS_10bfloat16_tEfNS_4arch4Sm80ELb1ELb0ELb0ELb1ELb1ELb0ELb1ELb0EEENS1_21CollectiveEpilogueFwdINS6_IJS8_SA_S9_EEENS6_IJNS7_ILi1EEESI_SI_EEESC_SE_Li256ELb1ELb1ELb0ELb0EEENS1_19SingleTileSchedulerILb1ELb0ELb1ELi128EEEEEEEEEvNT_6ParamsE)
        /*002c*/ 	.word	0x00000000


	//----- nvinfo : EIATTR_REGCOUNT
	.align		4
.L_18:
        /*0030*/ 	.byte	0x04, 0x2f
        /*0032*/ 	.short	(.L_20 - .L_19)
	.align		4
.L_19:
        /*0034*/ 	.word	index@(_ZN7cutlass13device_kernelIN5flash19enable_sm80_to_sm89INS1_16FlashAttnFwdSm80INS1_25CollectiveMainloopFwdSm80ILi8ELi1ELb0EN4cute5tupleIJNS5_1CILi128EEENS7_ILi96EEENS7_ILi256EEEEEELi256ENS_10bfloat16_tEfNS_4arch4Sm80ELb1ELb0ELb0ELb0ELb1ELb0ELb1ELb0EEENS1_21CollectiveEpilogueFwdINS6_IJS8_SA_S9_EEENS6_IJNS7_ILi1EEESI_SI_EEESC_SE_Li256ELb0ELb1ELb0ELb0EEENS1_30DynamicPersistentTileSchedulerILi256ELi256ELb0ELb1ELb0EEEEEEEEEvNT_6ParamsE)
        /*0038*/ 	.word	0x00000004


	//----- nvinfo : EIATTR_FRAME_SIZE
	.align		4
.L_20:
        /*003c*/ 	.byte	0x04, 0x11
        /*003e*/ 	.short	(.L_22 - .L_21)
	.align		4
.L_21:
        /*0040*/ 	.word	index@(_ZN7cutlass13device_kernelIN5flash19enable_sm80_to_sm89INS1_16FlashAttnFwdSm80INS1_25CollectiveMainloopFwdSm80ILi8ELi1ELb0EN4cute5tupleIJNS5_1CILi128EEENS7_ILi96EEENS7_ILi256EEEEEELi256ENS_10bfloat16_tEfNS_4arch4Sm80ELb1ELb0ELb0ELb0ELb1ELb0ELb1ELb0EEENS1_21CollectiveEpilogueFwdINS6_IJS8_SA_S9_EEENS6_IJNS7_ILi1EEESI_SI_EEESC_SE_Li256ELb0ELb1ELb0ELb0EEENS1_30DynamicPersistentTileSchedulerILi256ELi256ELb0ELb1ELb0EEEEEEEEEvNT_6ParamsE)
        /*0044*/ 	.word	0x00000000


	//----- nvinfo : EIATTR_REGCOUNT
	.align		4
.L_22:
        /*0048*/ 	.byte	0x04, 0x2f
        /*004a*/ 	.short	(.L_24 - .L_23)
	.align		4
.L_23:
        /*004c*/ 	.word	index@(_ZN7cutlass13device_kernelIN5flash19enable_sm80_to_sm89INS1_16FlashAttnFwdSm80INS1_25CollectiveMainloopFwdSm80ILi8ELi1ELb0EN4cute5tupleIJNS5_1CILi128EEENS7_ILi48EEENS7_ILi256EEEEEELi256ENS_10bfloat16_tEfNS_4arch4Sm80ELb0ELb1ELb0ELb1ELb1ELb1ELb1ELb0EEENS1_21CollectiveEpilogueFwdINS6_IJS8_SA_S9_EEENS6_IJNS7_ILi1EEESI_SI_EEESC_SE_Li256ELb1ELb1ELb0ELb0EEENS1_19SingleTileSchedulerILb1ELb0ELb1ELi128EEEEEEEEEvNT_6ParamsE)
        /*0050*/ 	.word	0x00000004


	//----- nvinfo : EIATTR_FRAME_SIZE
	.align		4
.L_24:
        /*0054*/ 	.byte	0x04, 0x11
        /*0056*/ 	.short	(.L_26 - .L_25)
	.align		4
.L_25:
        /*0058*/ 	.word	index@(_ZN7cutlass13device_kernelIN5flash19enable_sm80_to_sm89INS1_16FlashAttnFwdSm80INS1_25CollectiveMainloopFwdSm80ILi8ELi1ELb0EN4cute5tupleIJNS5_1CILi128EEENS7_ILi48EEENS7_ILi256EEEEEELi256ENS_10bfloat16_tEfNS_4arch4Sm80ELb0ELb1ELb0ELb1ELb1ELb1ELb1ELb0EEENS1_21CollectiveEpilogueFwdINS6_IJS8_SA_S9_EEENS6_IJNS7_ILi1EEESI_SI_EEESC_SE_Li256ELb1ELb1ELb0ELb0EEENS1_19SingleTileSchedulerILb1ELb0ELb1ELi128EEEEEEEEEvNT_6ParamsE)
        /*005c*/ 	.word	0x00000000


	//----- nvinfo : EIATTR_REGCOUNT
	.align		4
.L_26:
        /*0060*/ 	.byte	0x04, 0x2f
        /*0062*/ 	.short	(.L_28 - .L_27)
	.align		4
.L_27:
        /*0064*/ 	.word	index@(_ZN7cutlass13device_kernelIN5flash19enable_sm80_to_sm89INS1_16FlashAttnFwdSm80INS1_25CollectiveMainloopFwdSm80ILi8ELi1ELb0EN4cute5tupleIJNS5_1CILi128EEENS7_ILi64EEENS7_ILi256EEEEEELi256ENS_10bfloat16_tEfNS_4arch4Sm80ELb0ELb1ELb0ELb1ELb1ELb0ELb1ELb0EEENS1_21CollectiveEpilogueFwdINS6_IJS8_SA_S9_EEENS6_IJNS7_ILi1EEESI_SI_EEESC_SE_Li256ELb1ELb1ELb0ELb0EEENS1_19SingleTileSchedulerILb1ELb0ELb1ELi128EEEEEEEEEvNT_6ParamsE)
        /*0068*/ 	.word	0x00000004


	//----- nvinfo : EIATTR_FRAME_SIZE
	.align		4
.L_28:
        /*006c*/ 	.byte	0x04, 0x11
        /*006e*/ 	.short	(.L_30 - .L_29)
	.align		4
.L_29:
        /*0070*/ 	.word	index@(_ZN7cutlass13device_kernelIN5flash19enable_sm80_to_sm89INS1_16FlashAttnFwdSm80INS1_25CollectiveMainloopFwdSm80ILi8ELi1ELb0EN4cute5tupleIJNS5_1CILi128EEENS7_ILi64EEENS7_ILi256EEEEEELi256ENS_10bfloat16_tEfNS_4arch4Sm80ELb0ELb1ELb0ELb1ELb1ELb0ELb1ELb0EEENS1_21CollectiveEpilogueFwdINS6_IJS8_SA_S9_EEENS6_IJNS7_ILi1EEESI_SI_EEESC_SE_Li256ELb1ELb1ELb0ELb0EEENS1_19SingleTileSchedulerILb1ELb0ELb1ELi128EEEEEEEEEvNT_6ParamsE)
        /*0074*/ 	.word	0x00000000


	//----- nvinfo : EIATTR_REGCOUNT
	.align		4
.L_30:
        /*0078*/ 	.byte	0x04, 0x2f
        /*007a*/ 	.short	(.L_32 - .L_31)
	.align		4
.L_31:
        /*007c*/ 	.word	index@(_ZN7cutlass13device_kernelIN5flash19enable_sm80_to_sm89INS1_16FlashAttnFwdSm80INS1_25CollectiveMainloopFwdSm80ILi8ELi1ELb0EN4cute5tupleIJNS5_1CILi128EEENS7_ILi64EEENS7_ILi256EEEEEELi256ENS_10bfloat16_tEfNS_4arch4Sm80ELb0ELb1ELb0ELb0ELb1ELb0ELb1ELb0EEENS1_21CollectiveEpilogueFwdINS6_IJS8_SA_S9_EEENS6_IJNS7_ILi1EEESI_SI_EEESC_SE_Li256ELb0ELb1ELb0ELb0EEENS1_19SingleTileSchedulerILb0ELb0ELb1ELi128EEEEEEEEEvNT_6ParamsE)
        /*0080*/ 	.word	0x00000004


	//----- nvinfo : EIATTR_FRAME_SIZE
	.align		4
.L_32:
        /*0084*/ 	.byte	0x04, 0x11
        /*0086*/ 	.short	(.L_34 - .L_33)
	.align		4
.L_33:
        /*0088*/ 	.word	index@(_ZN7cutlass13device_kernelIN5flash19enable_sm80_to_sm89INS1_16FlashAttnFwdSm80INS1_25CollectiveMainloopFwdSm80ILi8ELi1ELb0EN4cute5tupleIJNS5_1CILi128EEENS7_ILi64EEENS7_ILi256EEEEEELi256ENS_10bfloat16_tEfNS_4arch4Sm80ELb0ELb1ELb0ELb0ELb1ELb0ELb1ELb0EEENS1_21CollectiveEpilogueFwdINS6_IJS8_SA_S9_EEENS6_IJNS7_ILi1EEESI_SI_EEESC_SE_Li256ELb0ELb1ELb0ELb0EEENS1_19SingleTileSchedulerILb0ELb0ELb1ELi128EEEEEEEEEvNT_6ParamsE)
        /*008c*/ 	.word	0x00000000


	//----- nvinfo : EIATTR_REGCOUNT
	.align		4
.L_34:
        /*0090*/ 	.byte	0x04, 0x2f
        /*0092*/ 	.short	(.L_36 - .L_35)
	.align		4
.L_35:
        /*0094*/ 	.word	index@(_ZN7cutlass13device_kernelIN5flash19enable_sm80_to_sm89INS1_16FlashAttnFwdSm80INS1_25CollectiveMainloopFwdSm80ILi8ELi1ELb0EN4cute5tupleIJNS5_1CILi128EEENS7_ILi48EEENS7_ILi256EEEEEELi256ENS_10bfloat16_tEfNS_4arch4Sm80ELb0ELb0ELb0ELb1ELb1ELb1ELb1ELb0EEENS1_21CollectiveEpilogueFwdINS6_IJS8_SA_S9_EEENS6_IJNS7_ILi1EEESI_SI_EEESC_SE_Li256ELb1ELb1ELb0ELb0EEENS1_19SingleTileSchedulerILb1ELb0ELb1ELi128EEEEEEEEEvNT_6ParamsE)
        /*0098*/ 	.word	0x00000004


	//----- nvinfo : EIATTR_FRAME_SIZE
	.align		4
.L_36:
        /*009c*/ 	.byte	0x04, 0x11
        /*009e*/ 	.short	(.L_38 - .L_37)
	.align		4
.L_37:
        /*00a0*/ 	.word	index@(_ZN7cutlass13device_kernelIN5flash19enable_sm80_to_sm89INS1_16FlashAttnFwdSm80INS1_25CollectiveMainloopFwdSm80ILi8ELi1ELb0EN4cute5tupleIJNS5_1CILi128EEENS7_ILi48EEENS7_ILi256EEEEEELi256ENS_10bfloat16_tEfNS_4arch4Sm80ELb0ELb0ELb0ELb1ELb1ELb1ELb1ELb0EEENS1_21CollectiveEpilogueFwdINS6_IJS8_SA_S9_EEENS6_IJNS7_ILi1EEESI_SI_EEESC_SE_Li256ELb1ELb1ELb0ELb0EEENS1_19SingleTileSchedulerILb1ELb0ELb1ELi128EEEEEEEEEvNT_6ParamsE)
        /*00a4*/ 	.word	0x00000000


	//----- nvinfo : EIATTR_REGCOUNT
	.align		4
.L_38:
        /*00a8*/ 	.byte	0x04, 0x2f
        /*00aa*/ 	.short	(.L_40 - .L_39)
	.align		4
.L_39:
        /*00ac*/ 	.word	index@(_ZN7cutlass13device_kernelIN5flash19enable_sm80_to_sm89INS1_16FlashAttnFwdSm80INS1_25CollectiveMainloopFwdSm80ILi8ELi1ELb0EN4cute5tupleIJNS5_1CILi128EEENS7_ILi96EEENS7_ILi256EEEEEELi256ENS_10bfloat16_tEfNS_4arch4Sm80ELb0ELb0ELb0ELb1ELb1ELb0ELb1ELb0EEENS1_21CollectiveEpilogueFwdINS6_IJS8_SA_S9_EEENS6_IJNS7_ILi1EEESI_SI_EEESC_SE_Li256ELb1ELb1ELb0ELb0EEENS1_19SingleTileSchedulerILb1ELb0ELb1ELi128EEEEEEEEEvNT_6ParamsE)
        /*00b0*/ 	.word	0x00000004


	//----- nvinfo : EIATTR_FRAME_SIZE
	.align		4
.L_40:
        /*00b4*/ 	.byte	0x04, 0x11
        /*00b6*/ 	.short	(.L_42 - .L_41)
	.align		4
.L_41:
        /*00b8*/ 	.word	index@(_ZN7cutlass13device_kernelIN5flash19enable_sm80_to_sm89INS1_16FlashAttnFwdSm80INS1_25CollectiveMainloopFwdSm80ILi8ELi1ELb0EN4cute5tupleIJNS5_1CILi128EEENS7_ILi96EEENS7_ILi256EEEEEELi256ENS_10bfloat16_tEfNS_4arch4Sm80ELb0ELb0ELb0ELb1ELb1ELb0ELb1ELb0EEENS1_21CollectiveEpilogueFwdINS6_IJS8_SA_S9_EEENS6_IJNS7_ILi1EEESI_SI_EEESC_SE_Li256ELb1ELb1ELb0ELb0EEENS1_19SingleTileSchedulerILb1ELb0ELb1ELi128EEEEEEEEEvNT_6ParamsE)
        /*00bc*/ 	.word	0x00000000


	//----- nvinfo : EIATTR_REGCOUNT
	.align		4
.L_42:
        /*00c0*/ 	.byte	0x04, 0x2f
        /*00c2*/ 	.short	(.L_44 - .L_43)
	.align		4
.L_43:
        /*00c4*/ 	.word	index@(_ZN7cutlass13device_kernelIN5flash19enable_sm80_to_sm89INS1_16FlashAttnFwdSm80INS1_25CollectiveMainloopFwdSm80ILi8ELi1ELb0EN4cute5tupleIJNS5_1CILi128EEENS7_ILi96EEENS7_ILi256EEEEEELi256ENS_10bfloat16_tEfNS_4arch4Sm80ELb0ELb0ELb0ELb0ELb1ELb0ELb1ELb0EEENS1_21CollectiveEpilogueFwdINS6_IJS8_SA_S9_EEENS6_IJNS7_ILi1EEESI_SI_EEESC_SE_Li256ELb0ELb1ELb0ELb0EEENS1_19SingleTileSchedulerILb0ELb0ELb1ELi128EEEEEEEEEvNT_6ParamsE)
        /*00c8*/ 	.word	0x00000004


	//----- nvinfo : EIATTR_FRAME_SIZE
	.align		4
.L_44:
        /*00cc*/ 	.byte	0x04, 0x11
        /*00ce*/ 	.short	(.L_46 - .L_45)
	.align		4
.L_45:
        /*00d0*/ 	.word	index@(_ZN7cutlass13device_kernelIN5flash19enable_sm80_to_sm89INS1_16FlashAttnFwdSm80INS1_25CollectiveMainloopFwdSm80ILi8ELi1ELb0EN4cute5tupleIJNS5_1CILi128EEENS7_ILi96EEENS7_ILi256EEEEEELi256ENS_10bfloat16_tEfNS_4arch4Sm80ELb0ELb0ELb0ELb0ELb1ELb0ELb1ELb0EEENS1_21CollectiveEpilogueFwdINS6_IJS8_SA_S9_EEENS6_IJNS7_ILi1EEESI_SI_EEESC_SE_Li256ELb0ELb1ELb0ELb0EEENS1_19SingleTileSchedulerILb0ELb0ELb1ELi128EEEEEEEEEvNT_6ParamsE)
        /*00d4*/ 	.word	0x00000000


	//----- nvinfo : EIATTR_REGCOUNT
	.align		4
.L_46:
        /*00d8*/ 	.byte	0x04, 0x2f
        /*00da*/ 	.short	(.L_48 - .L_47)
	.align		4
.L_47:
        /*00dc*/ 	.word	index@(_ZN7cutlass13device_kernelIN5flash19enable_sm80_to_sm89INS1_16FlashAttnFwdSm80INS1_25CollectiveMainloopFwdSm80ILi8ELi1ELb0EN4cute5tupleIJNS5_1CILi128EEENS7_ILi32EEENS7_ILi256EEEEEELi256ENS_10bfloat16_tEfNS_4arch4Sm80ELb1ELb0ELb0ELb1ELb1ELb1ELb1ELb0EEENS1_21CollectiveEpilogueFwdINS6_IJS8_SA_S9_EEENS6_IJNS7_ILi1EEESI_SI_EEESC_SE_Li256ELb1ELb1ELb0ELb0EEENS1_19SingleTileSchedulerILb1ELb0ELb1ELi128EEEEEEEEEvNT_6ParamsE)
        /*00e0*/ 	.word	0x00000004


	//----- nvinfo : EIATTR_FRAME_SIZE
	.align		4
.L_48:
        /*00e4*/ 	.byte	0x04, 0x11
        /*00e6*/ 	.short	(.L_50 - .L_49)
	.align		4
.L_49:
        /*00e8*/ 	.word	index@(_ZN7cutlass13device_kernelIN5flash19enable_sm80_to_sm89INS1_16FlashAttnFwdSm80INS1_25CollectiveMainloopFwdSm80ILi8ELi1ELb0EN4cute5tupleIJNS5_1CILi128EEENS7_ILi32EEENS7_ILi256EEEEEELi256ENS_10bfloat16_tEfNS_4arch4Sm80ELb1ELb0ELb0ELb1ELb1ELb1ELb1ELb0EEENS1_21CollectiveEpilogueFwdINS6_IJS8_SA_S9_EEENS6_IJNS7_ILi1EEESI_SI_EEESC_SE_Li256ELb1ELb1ELb0ELb0EEENS1_19SingleTileSchedulerILb1ELb0ELb1ELi128EEEEEEEEEvNT_6ParamsE)
        /*00ec*/ 	.word	0x00000000


	//----- nvinfo : EIATTR_REGCOUNT
	.align		4
.L_50:
        /*00f0*/ 	.byte	0x04, 0x2f
        /*00f2*/ 	.short	(.L_52 - .L_51)
	.align		4
.L_51:
        /*00f4*/ 	.word	index@(_ZN7cutlass13device_kernelIN5flash19enable_sm80_to_sm89INS1_16FlashAttnFwdSm80INS1_25CollectiveMainloopFwdSm80ILi8ELi1ELb1EN4cute5tupleIJNS5_1CILi128EEENS7_ILi64EEENS7_ILi256EEEEEELi256ENS_10bfloat16_tEfNS_4arch4Sm80ELb1ELb0ELb0ELb1ELb1ELb0ELb1ELb0EEENS1_21CollectiveEpilogueFwdINS6_IJS8_SA_S9_EEENS6_IJNS7_ILi1EEESI_SI_EEESC_SE_Li256ELb1ELb1ELb0ELb0EEENS1_19SingleTileSchedulerILb1ELb0ELb1ELi128EEEEEEEEEvNT_6ParamsE)
        /*00f8*/ 	.word	0x00000004


	//----- nvinfo : EIATTR_FRAME_SIZE
	.align		4
.L_52:
        /*00fc*/ 	.byte	0x04, 0x11
        /*00fe*/ 	.short	(.L_54 - .L_53)
	.align		4
.L_53:
        /*0100*/ 	.word	index@(_ZN7cutlass13device_kernelIN5flash19enable_sm80_to_sm89INS1_16FlashAttnFwdSm80INS1_25CollectiveMainloopFwdSm80ILi8ELi1ELb1EN4cute5tupleIJNS5_1CILi128EEENS7_ILi64EEENS7_ILi256EEEEEELi256ENS_10bfloat16_tEfNS_4arch4Sm80ELb1ELb0ELb0ELb1ELb1ELb0ELb1ELb0EEENS1_21CollectiveEpilogueFwdINS6_IJS8_SA_S9_EEENS6_IJNS7_ILi1EEESI_SI_EEESC_SE_Li256ELb1ELb1ELb0ELb0EEENS1_19SingleTileSchedulerILb1ELb0ELb1ELi128EEEEEEEEEvNT_6ParamsE)
        /*0104*/ 	.word	0x00000000


	//----- nvinfo : EIATTR_REGCOUNT
	.align		4
.L_54:
        /*0108*/ 	.byte	0x04, 0x2f
        /*010a*/ 	.short	(.L_56 - .L_55)
	.align		4
.L_55:
        /*010c*/ 	.word	index@(_ZN7cutlass13device_kernelIN5flash19enable_sm80_to_sm89INS1_16FlashAttnFwdSm80INS1_25CollectiveMainloopFwdSm80ILi8ELi1ELb1EN4cute5tupleIJNS5_1CILi128EEENS7_ILi64EEENS7_ILi256EEEEEELi256ENS_10bfloat16_tEfNS_4arch4Sm80ELb1ELb0ELb0ELb0ELb1ELb0ELb1ELb0EEENS1_21CollectiveEpilogueFwdINS6_IJS8_SA_S9_EEENS6_IJNS7_ILi1EEESI_SI_EEESC_SE_Li256ELb0ELb1ELb0ELb0EEENS1_30DynamicPersistentTileSchedulerILi256ELi256ELb0ELb1ELb0EEEEEEEEEvNT_6ParamsE)
        /*0110*/ 	.word	0x00000004


	//----- nvinfo : EIATTR_FRAME_SIZE
	.align		4
.L_56:
        /*0114*/ 	.byte	0x04, 0x11
        /*0116*/ 	.short	(.L_58 - .L_57)
	.align		4
.L_57:
        /*0118*/ 	.word	index@(_ZN7cutlass13device_kernelIN5flash19enable_sm80_to_sm89INS1_16FlashAttnFwdSm80INS1_25CollectiveMainloopFwdSm80ILi8ELi1ELb1EN4cute5tupleIJNS5_1CILi128EEENS7_ILi64EEENS7_ILi256EEEEEELi256ENS_10bfloat16_tEfNS_4arch4Sm80ELb1ELb0ELb0ELb0ELb1ELb0ELb1ELb0EEENS1_21CollectiveEpilogueFwdINS6_IJS8_SA_S9_EEENS6_IJNS7_ILi1EEESI_SI_EEESC_SE_Li256ELb0ELb1ELb0ELb0EEENS1_30DynamicPersistentTileSchedulerILi256ELi256ELb0ELb1ELb0EEEEEEEEEvNT_6ParamsE)
        /*011c*/ 	.word	0x00000000


	//----- nvinfo : EIATTR_REGCOUNT
	.align		4
.L_58:
        /*0120*/ 	.byte	0x04, 0x2f
        /*0122*/ 	.short	(.L_60 - .L_59)
	.align		4
.L_59:
        /*0124*/ 	.word	index@(_ZN7cutlass13device_kernelIN5flash19enable_sm80_to_sm89INS1_16FlashAttnFwdSm80INS1_25CollectiveMainloopFwdSm80ILi8ELi1ELb0EN4cute5tupleIJNS5_1CILi128EEENS7_ILi32EEENS7_ILi256EEEEEELi256ENS_10bfloat16_tEfNS_4arch4Sm80ELb0ELb1ELb0ELb1ELb1ELb1ELb1ELb0EEENS1_21CollectiveEpilogueFwdINS6_IJS8_SA_S9_EEENS6_IJNS7_ILi1EEESI_SI_EEESC_SE_Li256ELb1ELb1ELb0ELb0EEENS1_19SingleTileSchedulerILb1ELb0ELb1ELi128EEEEEEEEEvNT_6ParamsE)
        /*0128*/ 	.word	0x00000004


	//----- nvinfo : EIATTR_FRAME_SIZE
	.align		4
.L_60:
        /*012c*/ 	.byte	0x04, 0x11
        /*012e*/ 	.short	(.L_62 - .L_61)
	.align		4
.L_61:
        /*0130*/ 	.word	index@(_ZN7cutlass13device_kernelIN5flash19enable_sm80_to_sm89INS1_16FlashAttnFwdSm80INS1_25CollectiveMainloopFwdSm80ILi8ELi1ELb0EN4cute5tupleIJNS5_1CILi128EEENS7_ILi32EEENS7_ILi256EEEEEELi256ENS_10bfloat16_tEfNS_4arch4Sm80ELb0ELb1ELb0ELb1ELb1ELb1ELb1ELb0EEENS1_21CollectiveEpilogueFwdINS6_IJS8_SA_S9_EEENS6_IJNS7_ILi1EEESI_SI_EEESC_SE_Li256ELb1ELb1ELb0ELb0EEENS1_19SingleTileSchedulerILb1ELb0ELb1ELi128EEEEEEEEEvNT_6ParamsE)
        /*0134*/ 	.word	0x00000000


	//----- nvinfo : EIATTR_REGCOUNT
	.align		4
.L_62:
        /*0138*/ 	.byte	0x04, 0x2f
        /*013a*/ 	.short	(.L_64 - .L_63)
	.align		4
.L_63:
        /*013c*/ 	.word	index@(_ZN7cutlass13device_kernelIN5flash19enable_sm80_to_sm89INS1_16FlashAttnFwdSm80INS1_25CollectiveMainloopFwdSm80ILi8ELi1ELb1EN4cute5tupleIJNS5_1CILi128EEENS7_ILi48EEENS7_ILi256EEEEEELi256ENS_10bfloat16_tEfNS_4arch4Sm80ELb0ELb1ELb0ELb1ELb1ELb0ELb1ELb0EEENS1_21CollectiveEpilogueFwdINS6_IJS8_SA_S9_EEENS6_IJNS7_ILi1EEESI_SI_EEESC_SE_Li256ELb1ELb1ELb0ELb0EEENS1_19SingleTileSchedulerILb1ELb0ELb1ELi128EEEEEEEEEvNT_6ParamsE)
        /*0140*/ 	.word	0x00000004


	//----- nvinfo : EIATTR_FRAME_SIZE
	.align		4
.L_64:
        /*0144*/ 	.byte	0x04, 0x11
        /*0146*/ 	.short	(.L_66 - .L_65)
	.align		4
.L_65:
        /*0148*/ 	.word	index@(_ZN7cutlass13device_kernelIN5flash19enable_sm80_to_sm89INS1_16FlashAttnFwdSm80INS1_25CollectiveMainloopFwdSm80ILi8ELi1ELb1EN4cute5tupleIJNS5_1CILi128EEENS7_ILi48EEENS7_ILi256EEEEEELi256ENS_10bfloat16_tEfNS_4arch4Sm80ELb0ELb1ELb0ELb1ELb1ELb0ELb1ELb0EEENS1_21CollectiveEpilogueFwdINS6_IJS8_SA_S9_EEENS6_IJNS7_ILi1EEESI_SI_EEESC_SE_Li256ELb1ELb1ELb0ELb0EEENS1_19SingleTileSchedulerILb1ELb0ELb1ELi128EEEEEEEEEvNT_6ParamsE)
        /*014c*/ 	.word	0x00000000


	//----- nvinfo : EIATTR_REGCOUNT
	.align		4
.L_66:
        /*0150*/ 	.byte	0x04, 0x2f
        /*0152*/ 	.short	(.L_68 - .L_67)
	.align		4
.L_67:
        /*0154*/ 	.word	index@(_ZN7cutlass13device_kernelIN5flash19enable_sm80_to_sm89INS1_16FlashAttnFwdSm80INS1_25CollectiveMainloopFwdSm80ILi8ELi1ELb1EN4cute5tupleIJNS5_1CILi128EEENS7_ILi48EEENS7_ILi256EEEEEELi256ENS_10bfloat16_tEfNS_4arch4Sm80ELb0ELb1ELb0ELb0ELb1ELb0ELb1ELb0EEENS1_21CollectiveEpilogueFwdINS6_IJS8_SA_S9_EEENS6_IJNS7_ILi1EEESI_SI_EEESC_SE_Li256ELb0ELb1ELb0ELb0EEENS1_19SingleTileSchedulerILb0ELb0ELb1ELi128EEEEEEEEEvNT_6ParamsE)
        /*0158*/ 	.word	0x00000004


	//----- nvinfo : EIATTR_FRAME_SIZE
	.align		4
.L_68:
        /*015c*/ 	.byte	0x04, 0x11
        /*015e*/ 	.short	(.L_70 - .L_69)
	.align		4
.L_69:
        /*0160*/ 	.word	index@(_ZN7cutlass13device_kernelIN5flash19enable_sm80_to_sm89INS1_16FlashAttnFwdSm80INS1_25CollectiveMainloopFwdSm80ILi8ELi1ELb1EN4cute5tupleIJNS5_1CILi128EEENS7_ILi48EEENS7_ILi256EEEEEELi256ENS_10bfloat16_tEfNS_4arch4Sm80ELb0ELb1ELb0ELb0ELb1ELb0ELb1ELb0EEENS1_21CollectiveEpilogueFwdINS6_IJS8_SA_S9_EEENS6_IJNS7_ILi1EEESI_SI_EEESC_SE_Li256ELb0ELb1ELb0ELb0EEENS1_19SingleTileSchedulerILb0ELb0ELb1ELi128EEEEEEEEEvNT_6ParamsE)
        /*0164*/ 	.word	0x00000000


	//----- nvinfo : EIATTR_REGCOUNT
	.align		4
.L_70:
        /*0168*/ 	.byte	0x04, 0x2f
        /*016a*/ 	.short	(.L_72 - .L_71)
	.align		4
.L_71:
        /*016c*/ 	.word	index@(_ZN7cutlass13device_kernelIN5flash19enable_sm80_to_sm89INS1_16FlashAttnFwdSm80INS1_25CollectiveMainloopFwdSm80ILi8ELi1ELb0EN4cute5tupleIJNS5_1CILi128EEENS7_ILi32EEENS7_ILi256EEEEEELi256ENS_10bfloat16_tEfNS_4arch4Sm80ELb0ELb0ELb0ELb1ELb1ELb1ELb1ELb0EEENS1_21CollectiveEpilogueFwdINS6_IJS8_SA_S9_EEENS6_IJNS7_ILi1EEESI_SI_EEESC_SE_Li256ELb1ELb1ELb0ELb0EEENS1_19SingleTileSchedulerILb1ELb0ELb1ELi128EEEEEEEEEvNT_6ParamsE)
        /*0170*/ 	.word	0x00000004


	//----- nvinfo : EIATTR_FRAME_SIZE
	.align		4
.L_72:
        /*0174*/ 	.byte	0x04, 0x11
        /*0176*/ 	.short	(.L_74 - .L_73)
	.align		4
.L_73:
        /*0178*/ 	.word	index@(_ZN7cutlass13device_kernelIN5flash19enable_sm80_to_sm89INS1_16FlashAttnFwdSm80INS1_25CollectiveMainloopFwdSm80ILi8ELi1ELb0EN4cute5tupleIJNS5_1CILi128EEENS7_ILi32EEENS7_ILi256EEEEEELi256ENS_10bfloat16_tEfNS_4arch4Sm80ELb0ELb0ELb0ELb1ELb1ELb1ELb1ELb0EEENS1_21CollectiveEpilogueFwdINS6_IJS8_SA_S9_EEENS6_IJNS7_ILi1EEESI_SI_EEESC_SE_Li256ELb1ELb1ELb0ELb0EEENS1_19SingleTileSchedulerILb1ELb0ELb1ELi128EEEEEEEEEvNT_6ParamsE)
        /*017c*/ 	.word	0x00000000


	//----- nvinfo : EIATTR_REGCOUNT
	.align		4
.L_74:
        /*0180*/ 	.byte	0x04, 0x2f
        /*0182*/ 	.short	(.L_76 - .L_75)
	.align		4
.L_75:
        /*0184*/ 	.word	index@(_ZN7cutlass13device_kernelIN5flash19enable_sm80_to_sm89INS1_16FlashAttnFwdSm80INS1_25CollectiveMainloopFwdSm80ILi8ELi1ELb1EN4cute5tupleIJNS5_1CILi128EEENS7_ILi64EEENS7_ILi256EEEEEELi256ENS_10bfloat16_tEfNS_4arch4Sm80ELb0ELb0ELb0ELb1ELb1ELb0ELb1ELb0EEENS1_21CollectiveEpilogueFwdINS6_IJS8_SA_S9_EEENS6_IJNS7_ILi1EEESI_SI_EEESC_SE_Li256ELb1ELb1ELb0ELb0EEENS1_19SingleTileSchedulerILb1ELb0ELb1ELi128EEEEEEEEEvNT_6ParamsE)
        /*0188*/ 	.word	0x00000004


	//----- nvinfo : EIATTR_FRAME_SIZE
	.align		4
.L_76:
        /*018c*/ 	.byte	0x04, 0x11
        /*018e*/ 	.short	(.L_78 - .L_77)
	.align		4
.L_77:
        /*0190*/ 	.word	index@(_ZN7cutlass13device_kernelIN5flash19enable_sm80_to_sm89INS1_16FlashAttnFwdSm80INS1_25CollectiveMainloopFwdSm80ILi8ELi1ELb1EN4cute5tupleIJNS5_1CILi128EEENS7_ILi64EEENS7_ILi256EEEEEELi256ENS_10bfloat16_tEfNS_4arch4Sm80ELb0ELb0ELb0ELb1ELb1ELb0ELb1ELb0EEENS1_21CollectiveEpilogueFwdINS6_IJS8_SA_S9_EEENS6_IJNS7_ILi1EEESI_SI_EEESC_SE_Li256ELb1ELb1ELb0ELb0EEENS1_19SingleTileSchedulerILb1ELb0ELb1ELi128EEEEEEEEEvNT_6ParamsE)
        /*0194*/ 	.word	0x00000000


	//----- nvinfo : EIATTR_REGCOUNT
	.align		4
.L_78:
        /*0198*/ 	.byte	0x04, 0x2f
        /*019a*/ 	.short	(.L_80 - .L_79)
	.align		4
.L_79:
        /*019c*/ 	.word	index@(_ZN7cutlass13device_kernelIN5flash19enable_sm80_to_sm89INS1_16FlashAttnFwdSm80INS1_25CollectiveMainloopFwdSm80ILi8ELi1ELb1EN4cute5tupleIJNS5_1CILi128EEENS7_ILi64EEENS7_ILi256EEEEEELi256ENS_10bfloat16_tEfNS_4arch4Sm80ELb0ELb0ELb0ELb0ELb1ELb0ELb1ELb0EEENS1_21CollectiveEpilogueFwdINS6_IJS8_SA_S9_EEENS6_IJNS7_ILi1EEESI_SI_EEESC_SE_Li256ELb0ELb1ELb0ELb0EEENS1_19SingleTileSchedulerILb0ELb0ELb1ELi128EEEEEEEEEvNT_6ParamsE)
        /*01a0*/ 	.word	0x00000004


	//----- nvinfo : EIATTR_FRAME_SIZE
	.align		4
.L_80:
        /*01a4*/ 	.byte	0x04, 0x11
        /*01a6*/ 	.short	(.L_82 - .L_81)
	.align		4
.L_81:
        /*01a8*/ 	.word	index@(_ZN7cutlass13device_kernelIN5flash19enable_sm80_to_sm89INS1_16FlashAttnFwdSm80INS1_25CollectiveMainloopFwdSm80ILi8ELi1ELb1EN4cute5tupleIJNS5_1CILi128EEENS7_ILi64EEENS7_ILi256EEEEEELi256ENS_10bfloat16_tEfNS_4arch4Sm80ELb0ELb0ELb0ELb0ELb1ELb0ELb1ELb0EEENS1_21CollectiveEpilogueFwdINS6_IJS8_SA_S9_EEENS6_IJNS7_ILi1EEESI_SI_EEESC_SE_Li256ELb0ELb1ELb0ELb0EEENS1_19SingleTileSchedulerILb0ELb0ELb1ELi128EEEEEEEEEvNT_6ParamsE)
        /*01ac*/ 	.word	0x00000000


	//----- nvinfo : EIATTR_MIN_STACK_SIZE
	.align		4
.L_82:
        /*01b0*/ 	.byte	0x04, 0x12
        /*01b2*/ 	.short	(.L_84 - .L_83)
	.align		4
.L_83:
        /*01b4*/ 	.word	index@(_ZN7cutlass13device_kernelIN5flash19enable_sm80_to_sm89INS1_16FlashAttnFwdSm80INS1_25CollectiveMainloopFwdSm80ILi8ELi1ELb1EN4cute5tupleIJNS5_1CILi128EEENS7_ILi64EEENS7_ILi256EEEEEELi256ENS_10bfloat16_tEfNS_4arch4Sm80ELb0ELb0ELb0ELb0ELb1ELb0ELb1ELb0EEENS1_21CollectiveEpilogueFwdINS6_IJS8_SA_S9_EEENS6_IJNS7_ILi1EEESI_SI_EEESC_SE_Li256ELb0ELb1ELb0ELb0EEENS1_19SingleTileSchedulerILb0ELb0ELb1ELi128EEEEEEEEEvNT_6ParamsE)
        /*01b8*/ 	.word	0x00000000


	//----- nvinfo : EIATTR_MIN_STACK_SIZE
	.align		4
.L_84:
        /*01bc*/ 	.byte	0x04, 0x12
        /*01be*/ 	.short	(.L_86 - .L_85)
	.align		4
.L_85:
        /*01c0*/ 	.word	index@(_ZN7cutlass13device_kernelIN5flash19enable_sm80_to_sm89INS1_16FlashAttnFwdSm80INS1_25CollectiveMainloopFwdSm80ILi8ELi1ELb1EN4cute5tupleIJNS5_1CILi128EEENS7_ILi64EEENS7_ILi256EEEEEELi256ENS_10bfloat16_tEfNS_4arch4Sm80ELb0ELb0ELb0ELb1ELb1ELb0ELb1ELb0EEENS1_21CollectiveEpilogueFwdINS6_IJS8_SA_S9_EEENS6_IJNS7_ILi1EEESI_SI_EEESC_SE_Li256ELb1ELb1ELb0ELb0EEENS1_19SingleTileSchedulerILb1ELb0ELb1ELi128EEEEEEEEEvNT_6ParamsE)
        /*01c4*/ 	.word	0x00000000


	//----- nvinfo : EIATTR_MIN_STACK_SIZE
	.align		4
.L_86:
        /*01c8*/ 	.byte	0x04, 0x12
        /*01ca*/ 	.short	(.L_88 - .L_87)
	.align		4
.L_87:
        /*01cc*/ 	.word	index@(_ZN7cutlass13device_kernelIN5flash19enable_sm80_to_sm89INS1_16FlashAttnFwdSm80INS1_25CollectiveMainloopFwdSm80ILi8ELi1ELb0EN4cute5tupleIJNS5_1CILi128EEENS7_ILi32EEENS7_ILi256EEEEEELi256ENS_10bfloat16_tEfNS_4arch4Sm80ELb0ELb0ELb0ELb1ELb1ELb1ELb1ELb0EEENS1_21CollectiveEpilogueFwdINS6_IJS8_SA_S9_EEENS6_IJNS7_ILi1EEESI_SI_EEESC_SE_Li256ELb1ELb1ELb0ELb0EEENS1_19SingleTileSchedulerILb1ELb0ELb1ELi128EEEEEEEEEvNT_6ParamsE)
        /*01d0*/ 	.word	0x00000000


	//----- nvinfo : EIATTR_MIN_STACK_SIZE
	.align		4
.L_88:
        /*01d4*/ 	.byte	0x04, 0x12
        /*01d6*/ 	.short	(.L_90 - .L_89)
	.align		4
.L_89:
        /*01d8*/ 	.word	index@(_ZN7cutlass13device_kernelIN5flash19enable_sm80_to_sm89INS1_16FlashAttnFwdSm80INS1_25CollectiveMainloopFwdSm80ILi8ELi1ELb1EN4cute5tupleIJNS5_1CILi128EEENS7_ILi48EEENS7_ILi256EEEEEELi256ENS_10bfloat16_tEfNS_4arch4Sm80ELb0ELb1ELb0ELb0ELb1ELb0ELb1ELb0EEENS1_21CollectiveEpilogueFwdINS6_IJS8_SA_S9_EEENS6_IJNS7_ILi1EEESI_SI_EEESC_SE_Li256ELb0ELb1ELb0ELb0EEENS1_19SingleTileSchedulerILb0ELb0ELb1ELi128EEEEEEEEEvNT_6ParamsE)
        /*01dc*/ 	.word	0x00000000


	//----- nvinfo : EIATTR_MIN_STACK_SIZE
	.align		4
.L_90:
        /*01e0*/ 	.byte	0x04, 0x12
        /*01e2*/ 	.short	(.L_92 - .L_91)
	.align		4
.L_91:
        /*01e4*/ 	.word	index@(_ZN7cutlass13device_kernelIN5flash19enable_sm80_to_sm89INS1_16FlashAttnFwdSm80INS1_25CollectiveMainloopFwdSm80ILi8ELi1ELb1EN4cute5tupleIJNS5_1CILi128EEENS7_ILi48EEENS7_ILi256EEEEEELi256ENS_10bfloat16_tEfNS_4arch4Sm80ELb0ELb1ELb0ELb1ELb1ELb0ELb1ELb0EEENS1_21CollectiveEpilogueFwdINS6_IJS8_SA_S9_EEENS6_IJNS7_ILi1EEESI_SI_EEESC_SE_Li256ELb1ELb1ELb0ELb0EEENS1_19SingleTileSchedulerILb1ELb0ELb1ELi128EEEEEEEEEvNT_6ParamsE)
        /*01e8*/ 	.word	0x00000000


	//----- nvinfo : EIATTR_MIN_STACK_SIZE
	.align		4
.L_92:
        /*01ec*/ 	.byte	0x04, 0x12
        /*01ee*/ 	.short	(.L_94 - .L_93)
	.align		4
.L_93:
        /*01f0*/ 	.word	index@(_ZN7cutlass13device_kernelIN5flash19enable_sm80_to_sm89INS1_16FlashAttnFwdSm80INS1_25CollectiveMainloopFwdSm80ILi8ELi1ELb0EN4cute5tupleIJNS5_1CILi128EEENS7_ILi32EEENS7_ILi256EEEEEELi256ENS_10bfloat16_tEfNS_4arch4Sm80ELb0ELb1ELb0ELb1ELb1ELb1ELb1ELb0EEENS1_21CollectiveEpilogueFwdINS6_IJS8_SA_S9_EEENS6_IJNS7_ILi1EEESI_SI_EEESC_SE_Li256ELb1ELb1ELb0ELb0EEENS1_19SingleTileSchedulerILb1ELb0ELb1ELi128EEEEEEEEEvNT_6ParamsE)
        /*01f4*/ 	.word	0x00000000


	//----- nvinfo : EIATTR_MIN_STACK_SIZE
	.align		4
.L_94:
        /*01f8*/ 	.byte	0x04, 0x12
        /*01fa*/ 	.short	(.L_96 - .L_95)
	.align		4
.L_95:
        /*01fc*/ 	.word	index@(_ZN7cutlass13device_kernelIN5flash19enable_sm80_to_sm89INS1_16FlashAttnFwdSm80INS1_25CollectiveMainloopFwdSm80ILi8ELi1ELb1EN4cute5tupleIJNS5_1CILi128EEENS7_ILi64EEENS7_ILi256EEEEEELi256ENS_10bfloat16_tEfNS_4arch4Sm80ELb1ELb0ELb0ELb0ELb1ELb0ELb1ELb0EEENS1_21CollectiveEpilogueFwdINS6_IJS8_SA_S9_EEENS6_IJNS7_ILi1EEESI_SI_EEESC_SE_Li256ELb0ELb1ELb0ELb0EEENS1_30DynamicPersistentTileSchedulerILi256ELi256ELb0ELb1ELb0EEEEEEEEEvNT_6ParamsE)
        /*0200*/ 	.word	0x00000000


	//----- nvinfo : EIATTR_MIN_STACK_SIZE
	.align		4
.L_96:
        /*0204*/ 	.byte	0x04, 0x12
        /*0206*/ 	.short	(.L_98 - .L_97)
	.align		4
.L_97:
        /*0208*/ 	.word	index@(_ZN7cutlass13device_kernelIN5flash19enable_sm80_to_sm89INS1_16FlashAttnFwdSm80INS1_25CollectiveMainloopFwdSm80ILi8ELi1ELb1EN4cute5tupleIJNS5_1CILi128EEENS7_ILi64EEENS7_ILi256EEEEEELi256ENS_10bfloat16_tEfNS_4arch4Sm80ELb1ELb0ELb0ELb1ELb1ELb0ELb1ELb0EEENS1_21CollectiveEpilogueFwdINS6_IJS8_SA_S9_EEENS6_IJNS7_ILi1EEESI_SI_EEESC_SE_Li256ELb1ELb1ELb0ELb0EEENS1_19SingleTileSchedulerILb1ELb0ELb1ELi128EEEEEEEEEvNT_6ParamsE)
        /*020c*/ 	.word	0x00000000


	//----- nvinfo : EIATTR_MIN_STACK_SIZE
	.align		4
.L_98:
        /*0210*/ 	.byte	0x04, 0x12
        /*0212*/ 	.short	(.L_100 - .L_99)
	.align		4
.L_99:
        /*0214*/ 	.word	index@(_ZN7cutlass13device_kernelIN5flash19enable_sm80_to_sm89INS1_16FlashAttnFwdSm80INS1_25CollectiveMainloopFwdSm80ILi8ELi1ELb0EN4cute5tupleIJNS5_1CILi128EEENS7_ILi32EEENS7_ILi256EEEEEELi256ENS_10bfloat16_tEfNS_4arch4Sm80ELb1ELb0ELb0ELb1ELb1ELb1ELb1ELb0EEENS1_21CollectiveEpilogueFwdINS6_IJS8_SA_S9_EEENS6_IJNS7_ILi1EEESI_SI_EEESC_SE_Li256ELb1ELb1ELb0ELb0EEENS1_19SingleTileSchedulerILb1ELb0ELb1ELi128EEEEEEEEEvNT_6ParamsE)
        /*0218*/ 	.word	0x00000000


	//----- nvinfo : EIATTR_MIN_STACK_SIZE
	.align		4
.L_100:
        /*021c*/ 	.byte	0x04, 0x12
        /*021e*/ 	.short	(.L_102 - .L_101)
	.align		4
.L_101:
        /*0220*/ 	.word	index@(_ZN7cutlass13device_kernelIN5flash19enable_sm80_to_sm89INS1_16FlashAttnFwdSm80INS1_25CollectiveMainloopFwdSm80ILi8ELi1ELb0EN4cute5tupleIJNS5_1CILi128EEENS7_ILi96EEENS7_ILi256EEEEEELi256ENS_10bfloat16_tEfNS_4arch4Sm80ELb0ELb0ELb0ELb0ELb1ELb0ELb1ELb0EEENS1_21CollectiveEpilogueFwdINS6_IJS8_SA_S9_EEENS6_IJNS7_ILi1EEESI_SI_EEESC_SE_Li256ELb0ELb1ELb0ELb0EEENS1_19SingleTileSchedulerILb0ELb0ELb1ELi128EEEEEEEEEvNT_6ParamsE)
        /*0224*/ 	.word	0x00000000


	//----- nvinfo : EIATTR_MIN_STACK_SIZE
	.align		4
.L_102:
        /*0228*/ 	.byte	0x04, 0x12
        /*022a*/ 	.short	(.L_104 - .L_103)
	.align		4
.L_103:
        /*022c*/ 	.word	index@(_ZN7cutlass13device_kernelIN5flash19enable_sm80_to_sm89INS1_16FlashAttnFwdSm80INS1_25CollectiveMainloopFwdSm80ILi8ELi1ELb0EN4cute5tupleIJNS5_1CILi128EEENS7_ILi96EEENS7_ILi256EEEEEELi256ENS_10bfloat16_tEfNS_4arch4Sm80ELb0ELb0ELb0ELb1ELb1ELb0ELb1ELb0EEENS1_21CollectiveEpilogueFwdINS6_IJS8_SA_S9_EEENS6_IJNS7_ILi1EEESI_SI_EEESC_SE_Li256ELb1ELb1ELb0ELb0EEENS1_19SingleTileSchedulerILb1ELb0ELb1ELi128EEEEEEEEEvNT_6ParamsE)
        /*0230*/ 	.word	0x00000000


	//----- nvinfo : EIATTR_MIN_STACK_SIZE
	.align		4
.L_104:
        /*0234*/ 	.byte	0x04, 0x12
        /*0236*/ 	.short	(.L_106 - .L_105)
	.align		4
.L_105:
        /*0238*/ 	.word	index@(_ZN7cutlass13device_kernelIN5flash19enable_sm80_to_sm89INS1_16FlashAttnFwdSm80INS1_25CollectiveMainloopFwdSm80ILi8ELi1ELb0EN4cute5tupleIJNS5_1CILi128EEENS7_ILi48EEENS7_ILi256EEEEEELi256ENS_10bfloat16_tEfNS_4arch4Sm80ELb0ELb0ELb0ELb1ELb1ELb1ELb1ELb0EEENS1_21CollectiveEpilogueFwdINS6_IJS8_SA_S9_EEENS6_IJNS7_ILi1EEESI_SI_EEESC_SE_Li256ELb1ELb1ELb0ELb0EEENS1_19SingleTileSchedulerILb1ELb0ELb1ELi128EEEEEEEEEvNT_6ParamsE)
        /*023c*/ 	.word	0x00000000


	//----- nvinfo : EIATTR_MIN_STACK_SIZE
	.align		4
.L_106:
        /*0240*/ 	.byte	0x04, 0x12
        /*0242*/ 	.short	(.L_108 - .L_107)
	.align		4
.L_107:
        /*0244*/ 	.word	index@(_ZN7cutlass13device_kernelIN5flash19enable_sm80_to_sm89INS1_16FlashAttnFwdSm80INS1_25CollectiveMainloopFwdSm80ILi8ELi1ELb0EN4cute5tupleIJNS5_1CILi128EEENS7_ILi64EEENS7_ILi256EEEEEELi256ENS_10bfloat16_tEfNS_4arch4Sm80ELb0ELb1ELb0ELb0ELb1ELb0ELb1ELb0EEENS1_21CollectiveEpilogueFwdINS6_IJS8_SA_S9_EEENS6_IJNS7_ILi1EEESI_SI_EEESC_SE_Li256ELb0ELb1ELb0ELb0EEENS1_19SingleTileSchedulerILb0ELb0ELb1ELi128EEEEEEEEEvNT_6ParamsE)
        /*0248*/ 	.word	0x00000000


	//----- nvinfo : EIATTR_MIN_STACK_SIZE
	.align		4
.L_108:
        /*024c*/ 	.byte	0x04, 0x12
        /*024e*/ 	.short	(.L_110 - .L_109)
	.align		4
.L_109:
        /*0250*/ 	.word	index@(_ZN7cutlass13device_kernelIN5flash19enable_sm80_to_sm89INS1_16FlashAttnFwdSm80INS1_25CollectiveMainloopFwdSm80ILi8ELi1ELb0EN4cute5tupleIJNS5_1CILi128EEENS7_ILi64EEENS7_ILi256EEEEEELi256ENS_10bfloat16_tEfNS_4arch4Sm80ELb0ELb1ELb0ELb1ELb1ELb0ELb1ELb0EEENS1_21CollectiveEpilogueFwdINS6_IJS8_SA_S9_EEENS6_IJNS7_ILi1EEESI_SI_EEESC_SE_Li256ELb1ELb1ELb0ELb0EEENS1_19SingleTileSchedulerILb1ELb0ELb1ELi128EEEEEEEEEvNT_6ParamsE)
        /*0254*/ 	.word	0x00000000


	//----- nvinfo : EIATTR_MIN_STACK_SIZE
	.align		4
.L_110:
        /*0258*/ 	.byte	0x04, 0x12
        /*025a*/ 	.short	(.L_112 - .L_111)
	.align		4
.L_111:
        /*025c*/ 	.word	index@(_ZN7cutlass13device_kernelIN5flash19enable_sm80_to_sm89INS1_16FlashAttnFwdSm80INS1_25CollectiveMainloopFwdSm80ILi8ELi1ELb0EN4cute5tupleIJNS5_1CILi128EEENS7_ILi48EEENS7_ILi256EEEEEELi256ENS_10bfloat16_tEfNS_4arch4Sm80ELb0ELb1ELb0ELb1ELb1ELb1ELb1ELb0EEENS1_21CollectiveEpilogueFwdINS6_IJS8_SA_S9_EEENS6_IJNS7_ILi1EEESI_SI_EEESC_SE_Li256ELb1ELb1ELb0ELb0EEENS1_19SingleTileSchedulerILb1ELb0ELb1ELi128EEEEEEEEEvNT_6ParamsE)
        /*0260*/ 	.word	0x00000000


	//----- nvinfo : EIATTR_MIN_STACK_SIZE
	.align		4
.L_112:
        /*0264*/ 	.byte	0x04, 0x12
        /*0266*/ 	.short	(.L_114 - .L_113)
	.align		4
.L_113:
        /*0268*/ 	.word	index@(_ZN7cutlass13device_kernelIN5flash19enable_sm80_to_sm89INS1_16FlashAttnFwdSm80INS1_25CollectiveMainloopFwdSm80ILi8ELi1ELb0EN4cute5tupleIJNS5_1CILi128EEENS7_ILi96EEENS7_ILi256EEEEEELi256ENS_10bfloat16_tEfNS_4arch4Sm80ELb1ELb0ELb0ELb0ELb1ELb0ELb1ELb0EEENS1_21CollectiveEpilogueFwdINS6_IJS8_SA_S9_EEENS6_IJNS7_ILi1EEESI_SI_EEESC_SE_Li256ELb0ELb1ELb0ELb0EEENS1_30DynamicPersistentTileSchedulerILi256ELi256ELb0ELb1ELb0EEEEEEEEEvNT_6ParamsE)
        /*026c*/ 	.word	0x00000000


	//----- nvinfo : EIATTR_MIN_STACK_SIZE
	.align		4
.L_114:
        /*0270*/ 	.byte	0x04, 0x12
        /*0272*/ 	.short	(.L_116 - .L_115)
	.align		4
.L_115:
        /*0274*/ 	.word	index@(_ZN7cutlass13device_kernelIN5flash19enable_sm80_to_sm89INS1_16FlashAttnFwdSm80INS1_25CollectiveMainloopFwdSm80ILi8ELi1ELb0EN4cute5tupleIJNS5_1CILi128EEENS7_ILi96EEENS7_ILi256EEEEEELi256ENS_10bfloat16_tEfNS_4arch4Sm80ELb1ELb0ELb0ELb1ELb1ELb0ELb1ELb0EEENS1_21CollectiveEpilogueFwdINS6_IJS8_SA_S9_EEENS6_IJNS7_ILi1EEESI_SI_EEESC_SE_Li256ELb1ELb1ELb0ELb0EEENS1_19SingleTileSchedulerILb1ELb0ELb1ELi128EEEEEEEEEvNT_6ParamsE)
        /*0278*/ 	.word	0x00000000


	//----- nvinfo : EIATTR_MIN_STACK_SIZE
	.align		4
.L_116:
        /*027c*/ 	.byte	0x04, 0x12
        /*027e*/ 	.short	(.L_118 - .L_117)
	.align		4
.L_117:
        /*0280*/ 	.word	index@(_ZN7cutlass13device_kernelIN5flash19enable_sm80_to_sm89INS1_16FlashAttnFwdSm80INS1_25CollectiveMainloopFwdSm80ILi8ELi1ELb0EN4cute5tupleIJNS5_1CILi128EEENS7_ILi48EEENS7_ILi256EEEEEELi256ENS_10bfloat16_tEfNS_4arch4Sm80ELb1ELb0ELb0ELb1ELb1ELb1ELb1ELb0EEENS1_21CollectiveEpilogueFwdINS6_IJS8_SA_S9_EEENS6_IJNS7_ILi1EEESI_SI_EEESC_SE_Li256ELb1ELb1ELb0ELb0EEENS1_19SingleTileSchedulerILb1ELb0ELb1ELi128EEEEEEEEEvNT_6ParamsE)
        /*0284*/ 	.word	0x00000000
.L_118:


//--------------------- .nv.compat                --------------------------
	.section	.nv.compat,"",@"SHT_CUDA_COMPAT_INFO"
	.align	4
        /*0000*/ 	.byte	0x02, 0x09, 0x01, 0x00, 0x02, 0x02, 0x01, 0x00, 0x02, 0x05, 0x05, 0x00, 0x03, 0x07, 0x01, 0x01
        /*0010*/ 	.byte	0x02, 0x03, 0x00, 0x00, 0x02, 0x06, 0x01, 0x00, 0x04, 0x0b, 0x08, 0x00, 0x00, 0x00, 0x00, 0x00
        /*0020*/ 	.byte	0x00, 0x00, 0x00, 0x00


//--------------------- .nv.info._ZN7cutlass13device_kernelIN5flash19enable_sm80_to_sm89INS1_16FlashAttnFwdSm80INS1_25CollectiveMainloopFwdSm80ILi8ELi1ELb1EN4cute5tupleIJNS5_1CILi128EEENS7_ILi64EEENS7_ILi256EEEEEELi256ENS_10bfloat16_tEfNS_4arch4Sm80ELb0ELb0ELb0ELb0ELb1ELb0ELb1ELb0EEENS1_21CollectiveEpilogueFwdINS6_IJS8_SA_S9_EEENS6_IJNS7_ILi1EEESI_SI_EEESC_SE_Li256ELb0ELb1ELb0ELb0EEENS1_19SingleTileSchedulerILb0ELb0ELb1ELi128EEEEEEEEEvNT_6ParamsE --------------------------
	.section	.nv.info._ZN7cutlass13device_kernelIN5flash19enable_sm80_to_sm89INS1_16FlashAttnFwdSm80INS1_25CollectiveMainloopFwdSm80ILi8ELi1ELb1EN4cute5tupleIJNS5_1CILi128EEENS7_ILi64EEENS7_ILi256EEEEEELi256ENS_10bfloat16_tEfNS_4arch4Sm80ELb0ELb0ELb0ELb0ELb1ELb0ELb1ELb0EEENS1_21CollectiveEpilogueFwdINS6_IJS8_SA_S9_EEENS6_IJNS7_ILi1EEESI_SI_EEESC_SE_Li256ELb0ELb1ELb0ELb0EEENS1_19SingleTileSchedulerILb0ELb0ELb1ELi128EEEEEEEEEvNT_6ParamsE,"",@"SHT_CUDA_INFO"
	.sectionflags	@""
	.align	4


	//----- nvinfo : EIATTR_CUDA_API_VERSION
	.align		4
        /*0000*/ 	.byte	0x04, 0x37
        /*0002*/ 	.short	(.L_120 - .L_119)
.L_119:
        /*0004*/ 	.word	0x00000082


	//----- nvinfo : EIATTR_KPARAM_INFO
	.align		4
.L_120:
        /*0008*/ 	.byte	0x04, 0x17
        /*000a*/ 	.short	(.L_122 - .L_121)
.L_121:
        /*000c*/ 	.word	0x00000000
        /*0010*/ 	.short	0x0000
        /*0012*/ 	.short	0x0000
        /*0014*/ 	.byte	0x00, 0xf0, 0x61, 0x10


	//----- nvinfo : EIATTR_SPARSE_MMA_MASK
	.align		4
.L_122:
        /*0018*/ 	.byte	0x03, 0x50
        /*001a*/ 	.short	0x0000


	//----- nvinfo : EIATTR_MAXREG_COUNT
	.align		4
        /*001c*/ 	.byte	0x03, 0x1b
        /*001e*/ 	.short	0x00ff


	//----- nvinfo : EIATTR_MERCURY_ISA_VERSION
	.align		4
        /*0020*/ 	.byte	0x03, 0x5f
        /*0022*/ 	.short	0x0101


	//----- nvinfo : EIATTR_EXIT_INSTR_OFFSETS
	.align		4
        /*0024*/ 	.byte	0x04, 0x1c
        /*0026*/ 	.short	(.L_124 - .L_123)


	//   ....[0]....
.L_123:
        /*0028*/ 	.word	0x00000010


	//----- nvinfo : EIATTR_MAX_THREADS
	.align		4
.L_124:
        /*002c*/ 	.byte	0x04, 0x05
        /*002e*/ 	.short	(.L_126 - .L_125)
.L_125:
        /*0030*/ 	.word	0x00000100
        /*0034*/ 	.word	0x00000001
        /*0038*/ 	.word	0x00000001


	//----- nvinfo : EIATTR_CBANK_PARAM_SIZE
	.align		4
.L_126:
        /*003c*/ 	.byte	0x03, 0x19
        /*003e*/ 	.short	0x0418


	//----- nvinfo : EIATTR_PARAM_CBANK
	.align		4
        /*0040*/ 	.byte	0x04, 0x0a
        /*0042*/ 	.short	(.L_128 - .L_127)
	.align		4
.L_127:
        /*0044*/ 	.word	index@(.nv.constant0._ZN7cutlass13device_kernelIN5flash19enable_sm80_to_sm89INS1_16FlashAttnFwdSm80INS1_25CollectiveMainloopFwdSm80ILi8ELi1ELb1EN4cute5tupleIJNS5_1CILi128EEENS7_ILi64EEENS7_ILi256EEEEEELi256ENS_10bfloat16_tEfNS_4arch4Sm80ELb0ELb0ELb0ELb0ELb1ELb0ELb1ELb0EEENS1_21CollectiveEpilogueFwdINS6_IJS8_SA_S9_EEENS6_IJNS7_ILi1EEESI_SI_EEESC_SE_Li256ELb0ELb1ELb0ELb0EEENS1_19SingleTileSchedulerILb0ELb0ELb1ELi128EEEEEEEEEvNT_6ParamsE)
        /*0048*/ 	.short	0x0210
        /*004a*/ 	.short	0x0418


	//----- nvinfo : EIATTR_SW_WAR
	.align		4
.L_128:
        /*004c*/ 	.byte	0x04, 0x36
        /*004e*/ 	.short	(.L_130 - .L_129)
.L_129:
        /*0050*/ 	.word	0x00000008
.L_130:


//--------------------- .nv.info._ZN7cutlass13device_kernelIN5flash19enable_sm80_to_sm89INS1_16FlashAttnFwdSm80INS1_25CollectiveMainloopFwdSm80ILi8ELi1ELb1EN4cute5tupleIJNS5_1CILi128EEENS7_ILi64EEENS7_ILi256EEEEEELi256ENS_10bfloat16_tEfNS_4arch4Sm80ELb0ELb0ELb0ELb1ELb1ELb0ELb1ELb0EEENS1_21CollectiveEpilogueFwdINS6_IJS8_SA_S9_EEENS6_IJNS7_ILi1EEESI_SI_EEESC_SE_Li256ELb1ELb1ELb0ELb0EEENS1_19SingleTileSchedulerILb1ELb0ELb1ELi128EEEEEEEEEvNT_6ParamsE --------------------------
	.section	.nv.info._ZN7cutlass13device_kernelIN5flash19enable_sm80_to_sm89INS1_16FlashAttnFwdSm80INS1_25CollectiveMainloopFwdSm80ILi8ELi1ELb1EN4cute5tupleIJNS5_1CILi128EEENS7_ILi64EEENS7_ILi256EEEEEELi256ENS_10bfloat16_tEfNS_4arch4Sm80ELb0ELb0ELb0ELb1ELb1ELb0ELb1ELb0EEENS1_21CollectiveEpilogueFwdINS6_IJS8_SA_S9_EEENS6_IJNS7_ILi1EEESI_SI_EEESC_SE_Li256ELb1ELb1ELb0ELb0EEENS1_19SingleTileSchedulerILb1ELb0ELb1ELi128EEEEEEEEEvNT_6ParamsE,"",@"SHT_CUDA_INFO"
	.sectionflags	@""
	.align	4


	//----- nvinfo : EIATTR_CUDA_API_VERSION
	.align		4
        /*0000*/ 	.byte	0x04, 0x37
        /*0002*/ 	.short	(.L_132 - .L_131)
.L_131:
        /*0004*/ 	.word	0x00000082


	//----- nvinfo : EIATTR_KPARAM_INFO
	.align		4
.L_132:
        /*0008*/ 	.byte	0x04, 0x17
        /*000a*/ 	.short	(.L_134 - .L_133)
.L_133:
        /*000c*/ 	.word	0x00000000
        /*0010*/ 	.short	0x0000
        /*0012*/ 	.short	0x0000
        /*0014*/ 	.byte	0x00, 0xf0, 0x61, 0x10


	//----- nvinfo : EIATTR_SPARSE_MMA_MASK
	.align		4
.L_134:
        /*0018*/ 	.byte	0x03, 0x50
        /*001a*/ 	.short	0x0000


	//----- nvinfo : EIATTR_MAXREG_COUNT
	.align		4
        /*001c*/ 	.byte	0x03, 0x1b
        /*001e*/ 	.short	0x00ff


	//----- nvinfo : EIATTR_MERCURY_ISA_VERSION
	.align		4
        /*0020*/ 	.byte	0x03, 0x5f
        /*0022*/ 	.short	0x0101


	//----- nvinfo : EIATTR_EXIT_INSTR_OFFSETS
	.align		4
        /*0024*/ 	.byte	0x04, 0x1c
        /*0026*/ 	.short	(.L_136 - .L_135)


	//   ....[0]....
.L_135:
        /*0028*/ 	.word	0x00000010


	//----- nvinfo : EIATTR_MAX_THREADS
	.align		4
.L_136:
        /*002c*/ 	.byte	0x04, 0x05
        /*002e*/ 	.short	(.L_138 - .L_137)
.L_137:
        /*0030*/ 	.word	0x00000100
        /*0034*/ 	.word	0x00000001
        /*0038*/ 	.word	0x00000001


	//----- nvinfo : EIATTR_CBANK_PARAM_SIZE
	.align		4
.L_138:
        /*003c*/ 	.byte	0x03, 0x19
        /*003e*/ 	.short	0x0418


	//----- nvinfo : EIATTR_PARAM_CBANK
	.align		4
        /*0040*/ 	.byte	0x04, 0x0a
        /*0042*/ 	.short	(.L_140 - .L_139)
	.align		4
.L_139:
        /*0044*/ 	.word	index@(.nv.constant0._ZN7cutlass13device_kernelIN5flash19enable_sm80_to_sm89INS1_16FlashAttnFwdSm80INS1_25CollectiveMainloopFwdSm80ILi8ELi1ELb1EN4cute5tupleIJNS5_1CILi128EEENS7_ILi64EEENS7_ILi256EEEEEELi256ENS_10bfloat16_tEfNS_4arch4Sm80ELb0ELb0ELb0ELb1ELb1ELb0ELb1ELb0EEENS1_21CollectiveEpilogueFwdINS6_IJS8_SA_S9_EEENS6_IJNS7_ILi1EEESI_SI_EEESC_SE_Li256ELb1ELb1ELb0ELb0EEENS1_19SingleTileSchedulerILb1ELb0ELb1ELi128EEEEEEEEEvNT_6ParamsE)
        /*0048*/ 	.short	0x0210
        /*004a*/ 	.short	0x0418


	//----- nvinfo : EIATTR_SW_WAR
	.align		4
.L_140:
        /*004c*/ 	.byte	0x04, 0x36
        /*004e*/ 	.short	(.L_142 - .L_141)
.L_141:
        /*0050*/ 	.word	0x00000008
.L_142:


//--------------------- .nv.info._ZN7cutlass13device_kernelIN5flash19enable_sm80_to_sm89INS1_16FlashAttnFwdSm80INS1_25CollectiveMainloopFwdSm80ILi8ELi1ELb0EN4cute5tupleIJNS5_1CILi128EEENS7_ILi32EEENS7_ILi256EEEEEELi256ENS_10bfloat16_tEfNS_4arch4Sm80ELb0ELb0ELb0ELb1ELb1ELb1ELb1ELb0EEENS1_21CollectiveEpilogueFwdINS6_IJS8_SA_S9_EEENS6_IJNS7_ILi1EEESI_SI_EEESC_SE_Li256ELb1ELb1ELb0ELb0EEENS1_19SingleTileSchedulerILb1ELb0ELb1ELi128EEEEEEEEEvNT_6ParamsE --------------------------
	.section	.nv.info._ZN7cutlass13device_kernelIN5flash19enable_sm80_to_sm89INS1_16FlashAttnFwdSm80INS1_25CollectiveMainloopFwdSm80ILi8ELi1ELb0EN4cute5tupleIJNS5_1CILi128EEENS7_ILi32EEENS7_ILi256EEEEEELi256ENS_10bfloat16_tEfNS_4arch4Sm80ELb0ELb0ELb0ELb1ELb1ELb1ELb1ELb0EEENS1_21CollectiveEpilogueFwdINS6_IJS8_SA_S9_EEENS6_IJNS7_ILi1EEESI_SI_EEESC_SE_Li256ELb1ELb1ELb0ELb0EEENS1_19SingleTileSchedulerILb1ELb0ELb1ELi128EEEEEEEEEvNT_6ParamsE,"",@"SHT_CUDA_INFO"
	.sectionflags	@""
	.align	4


	//----- nvinfo : EIATTR_CUDA_API_VERSION
	.align		4
        /*0000*/ 	.byte	0x04, 0x37
        /*0002*/ 	.short	(.L_144 - .L_143)
.L_143:
        /*0004*/ 	.word	0x00000082


	//----- nvinfo : EIATTR_KPARAM_INFO
	.align		4
.L_144:
        /*0008*/ 	.byte	0x04, 0x17
        /*000a*/ 	.short	(.L_146 - .L_145)
.L_145:
        /*000c*/ 	.word	0x00000000
        /*0010*/ 	.short	0x0000
        /*0012*/ 	.short	0x0000
        /*0014*/ 	.byte	0x00, 0xf0, 0x61, 0x10


	//----- nvinfo : EIATTR_SPARSE_MMA_MASK
	.align		4
.L_146:
        /*0018*/ 	.byte	0x03, 0x50
        /*001a*/ 	.short	0x0000


	//----- nvinfo : EIATTR_MAXREG_COUNT
	.align		4
        /*001c*/ 	.byte	0x03, 0x1b
        /*001e*/ 	.short	0x00ff


	//----- nvinfo : EIATTR_MERCURY_ISA_VERSION
	.align		4
        /*0020*/ 	.byte	0x03, 0x5f
        /*0022*/ 	.short	0x0101


	//----- nvinfo : EIATTR_EXIT_INSTR_OFFSETS
	.align		4
        /*0024*/ 	.byte	0x04, 0x1c
        /*0026*/ 	.short	(.L_148 - .L_147)


	//   ....[0]....
.L_147:
        /*0028*/ 	.word	0x00000010


	//----- nvinfo : EIATTR_MAX_THREADS
	.align		4
.L_148:
        /*002c*/ 	.byte	0x04, 0x05
        /*002e*/ 	.short	(.L_150 - .L_149)
.L_149:
        /*0030*/ 	.word	0x00000100
        /*0034*/ 	.word	0x00000001
        /*0038*/ 	.word	0x00000001


	//----- nvinfo : EIATTR_CBANK_PARAM_SIZE
	.align		4
.L_150:
        /*003c*/ 	.byte	0x03, 0x19
        /*003e*/ 	.short	0x0418


	//----- nvinfo : EIATTR_PARAM_CBANK
	.align		4
        /*0040*/ 	.byte	0x04, 0x0a
        /*0042*/ 	.short	(.L_152 - .L_151)
	.align		4
.L_151:
        /*0044*/ 	.word	index@(.nv.constant0._ZN7cutlass13device_kernelIN5flash19enable_sm80_to_sm89INS1_16FlashAttnFwdSm80INS1_25CollectiveMainloopFwdSm80ILi8ELi1ELb0EN4cute5tupleIJNS5_1CILi128EEENS7_ILi32EEENS7_ILi256EEEEEELi256ENS_10bfloat16_tEfNS_4arch4Sm80ELb0ELb0ELb0ELb1ELb1ELb1ELb1ELb0EEENS1_21CollectiveEpilogueFwdINS6_IJS8_SA_S9_EEENS6_IJNS7_ILi1EEESI_SI_EEESC_SE_Li256ELb1ELb1ELb0ELb0EEENS1_19SingleTileSchedulerILb1ELb0ELb1ELi128EEEEEEEEEvNT_6ParamsE)
        /*0048*/ 	.short	0x0210
        /*004a*/ 	.short	0x0418


	//----- nvinfo : EIATTR_SW_WAR
	.align		4
.L_152:
        /*004c*/ 	.byte	0x04, 0x36
        /*004e*/ 	.short	(.L_154 - .L_153)
.L_153:
        /*0050*/ 	.word	0x00000008
.L_154:


//--------------------- .nv.info._ZN7cutlass13device_kernelIN5flash19enable_sm80_to_sm89INS1_16FlashAttnFwdSm80INS1_25CollectiveMainloopFwdSm80ILi8ELi1ELb1EN4cute5tupleIJNS5_1CILi128EEENS7_ILi48EEENS7_ILi256EEEEEELi256ENS_10bfloat16_tEfNS_4arch4Sm80ELb0ELb1ELb0ELb0ELb1ELb0ELb1ELb0EEENS1_21CollectiveEpilogueFwdINS6_IJS8_SA_S9_EEENS6_IJNS7_ILi1EEESI_SI_EEESC_SE_Li256ELb0ELb1ELb0ELb0EEENS1_19SingleTileSchedulerILb0ELb0ELb1ELi128EEEEEEEEEvNT_6ParamsE --------------------------
	.section	.nv.info._ZN7cutlass13device_kernelIN5flash19enable_sm80_to_sm89INS1_16FlashAttnFwdSm80INS1_25CollectiveMainloopFwdSm80ILi8ELi1ELb1EN4cute5tupleIJNS5_1CILi128EEENS7_ILi48EEENS7_ILi256EEEEEELi256ENS_10bfloat16_tEfNS_4arch4Sm80ELb0ELb1ELb0ELb0ELb1ELb0ELb1ELb0EEENS1_21CollectiveEpilogueFwdINS6_IJS8_SA_S9_EEENS6_IJNS7_ILi1EEESI_SI_EEESC_SE_Li256ELb0ELb1ELb0ELb0EEENS1_19SingleTileSchedulerILb0ELb0ELb1ELi128EEEEEEEEEvNT_6ParamsE,"",@"SHT_CUDA_INFO"
	.sectionflags	@""
	.align	4


	//----- nvinfo : EIATTR_CUDA_API_VERSION
	.align		4
        /*0000*/ 	.byte	0x04, 0x37
        /*0002*/ 	.short	(.L_156 - .L_155)
.L_155:
        /*0004*/ 	.word	0x00000082


	//----- nvinfo : EIATTR_KPARAM_INFO
	.align		4
.L_156:
        /*0008*/ 	.byte	0x04, 0x17
        /*000a*/ 	.short	(.L_158 - .L_157)
.L_157:
        /*000c*/ 	.word	0x00000000
        /*0010*/ 	.short	0x0000
        /*0012*/ 	.short	0x0000
        /*0014*/ 	.byte	0x00, 0xf0, 0x61, 0x10


	//----- nvinfo : EIATTR_SPARSE_MMA_MASK
	.align		4
.L_158:
        /*0018*/ 	.byte	0x03, 0x50
        /*001a*/ 	.short	0x0000


	//----- nvinfo : EIATTR_MAXREG_COUNT
	.align		4
        /*001c*/ 	.byte	0x03, 0x1b
        /*001e*/ 	.short	0x00ff


	//----- nvinfo : EIATTR_MERCURY_ISA_VERSION
	.align		4
        /*0020*/ 	.byte	0x03, 0x5f
        /*0022*/ 	.short	0x0101


	//----- nvinfo : EIATTR_EXIT_INSTR_OFFSETS
	.align		4
        /*0024*/ 	.byte	0x04, 0x1c
        /*0026*/ 	.short	(.L_160 - .L_159)


	//   ....[0]....
.L_159:
        /*0028*/ 	.word	0x00000010


	//----- nvinfo : EIATTR_MAX_THREADS
	.align		4
.L_160:
        /*002c*/ 	.byte	0x04, 0x05
        /*002e*/ 	.short	(.L_162 - .L_161)
.L_161:
        /*0030*/ 	.word	0x00000100
        /*0034*/ 	.word	0x00000001
        /*0038*/ 	.word	0x00000001


	//----- nvinfo : EIATTR_CBANK_PARAM_SIZE
	.align		4
.L_162:
        /*003c*/ 	.byte	0x03, 0x19
        /*003e*/ 	.short	0x0418


	//----- nvinfo : EIATTR_PARAM_CBANK
	.align		4
        /*0040*/ 	.byte	0x04, 0x0a
        /*0042*/ 	.short	(.L_164 - .L_163)
	.align		4
.L_163:
        /*0044*/ 	.word	index@(.nv.constant0._ZN7cutlass13device_kernelIN5flash19enable_sm80_to_sm89INS1_16FlashAttnFwdSm80INS1_25CollectiveMainloopFwdSm80ILi8ELi1ELb1EN4cute5tupleIJNS5_1CILi128EEENS7_ILi48EEENS7_ILi256EEEEEELi256ENS_10bfloat16_tEfNS_4arch4Sm80ELb0ELb1ELb0ELb0ELb1ELb0ELb1ELb0EEENS1_21CollectiveEpilogueFwdINS6_IJS8_SA_S9_EEENS6_IJNS7_ILi1EEESI_SI_EEESC_SE_Li256ELb0ELb1ELb0ELb0EEENS1_19SingleTileSchedulerILb0ELb0ELb1ELi128EEEEEEEEEvNT_6ParamsE)
        /*0048*/ 	.short	0x0210
        /*004a*/ 	.short	0x0418


	//----- nvinfo : EIATTR_SW_WAR
	.align		4
.L_164:
        /*004c*/ 	.byte	0x04, 0x36
        /*004e*/ 	.short	(.L_166 - .L_165)
.L_165:
        /*0050*/ 	.word	0x00000008
.L_166:


//--------------------- .nv.info._ZN7cutlass13device_kernelIN5flash19enable_sm80_to_sm89INS1_16FlashAttnFwdSm80INS1_25CollectiveMainloopFwdSm80ILi8ELi1ELb1EN4cute5tupleIJNS5_1CILi128EEENS7_ILi48EEENS7_ILi256EEEEEELi256ENS_10bfloat16_tEfNS_4arch4Sm80ELb0ELb1ELb0ELb1ELb1ELb0ELb1ELb0EEENS1_21CollectiveEpilogueFwdINS6_IJS8_SA_S9_EEENS6_IJNS7_ILi1EEESI_SI_EEESC_SE_Li256ELb1ELb1ELb0ELb0EEENS1_19SingleTileSchedulerILb1ELb0ELb1ELi128EEEEEEEEEvNT_6ParamsE --------------------------
	.section	.nv.info._ZN7cutlass13device_kernelIN5flash19enable_sm80_to_sm89INS1_16FlashAttnFwdSm80INS1_25CollectiveMainloopFwdSm80ILi8ELi1ELb1EN4cute5tupleIJNS5_1CILi128EEENS7_ILi48EEENS7_ILi256EEEEEELi256ENS_10bfloat16_tEfNS_4arch4Sm80ELb0ELb1ELb0ELb1ELb1ELb0ELb1ELb0EEENS1_21CollectiveEpilogueFwdINS6_IJS8_SA_S9_EEENS6_IJNS7_ILi1EEESI_SI_EEESC_SE_Li256ELb1ELb1ELb0ELb0EEENS1_19SingleTileSchedulerILb1ELb0ELb1ELi128EEEEEEEEEvNT_6ParamsE,"",@"SHT_CUDA_INFO"
	.sectionflags	@""
	.align	4


	//----- nvinfo : EIATTR_CUDA_API_VERSION
	.align		4
        /*0000*/ 	.byte	0x04, 0x37
        /*0002*/ 	.short	(.L_168 - .L_167)
.L_167:
        /*0004*/ 	.word	0x00000082


	//----- nvinfo : EIATTR_KPARAM_INFO
	.align		4
.L_168:
        /*0008*/ 	.byte	0x04, 0x17
        /*000a*/ 	.short	(.L_170 - .L_169)
.L_169:
        /*000c*/ 	.word	0x00000000
        /*0010*/ 	.short	0x0000
        /*0012*/ 	.short	0x0000
        /*0014*/ 	.byte	0x00, 0xf0, 0x61, 0x10


	//----- nvinfo : EIATTR_SPARSE_MMA_MASK
	.align		4
.L_170:
        /*0018*/ 	.byte	0x03, 0x50
        /*001a*/ 	.short	0x0000


	//----- nvinfo : EIATTR_MAXREG_COUNT
	.align		4
        /*001c*/ 	.byte	0x03, 0x1b
        /*001e*/ 	.short	0x00ff


	//----- nvinfo : EIATTR_MERCURY_ISA_VERSION
	.align		4
        /*0020*/ 	.byte	0x03, 0x5f
        /*0022*/ 	.short	0x0101


	//----- nvinfo : EIATTR_EXIT_INSTR_OFFSETS
	.align		4
        /*0024*/ 	.byte	0x04, 0x1c
        /*0026*/ 	.short	(.L_172 - .L_171)


	//   ....[0]....
.L_171:
        /*0028*/ 	.word	0x00000010


	//----- nvinfo : EIATTR_MAX_THREADS
	.align		4
.L_172:
        /*002c*/ 	.byte	0x04, 0x05
        /*002e*/ 	.short	(.L_174 - .L_173)
.L_173:
        /*0030*/ 	.word	0x00000100
        /*0034*/ 	.word	0x00000001
        /*0038*/ 	.word	0x00000001


	//----- nvinfo : EIATTR_CBANK_PARAM_SIZE
	.align		4
.L_174:
        /*003c*/ 	.byte	0x03, 0x19
        /*003e*/ 	.short	0x0418


	//----- nvinfo : EIATTR_PARAM_CBANK
	.align		4
        /*0040*/ 	.byte	0x04, 0x0a
        /*0042*/ 	.short	(.L_176 - .L_175)
	.align		4
.L_175:
        /*0044*/ 	.word	index@(.nv.constant0._ZN7cutlass13device_kernelIN5flash19enable_sm80_to_sm89INS1_16FlashAttnFwdSm80INS1_25CollectiveMainloopFwdSm80ILi8ELi1ELb1EN4cute5tupleIJNS5_1CILi128EEENS7_ILi48EEENS7_ILi256EEEEEELi256ENS_10bfloat16_tEfNS_4arch4Sm80ELb0ELb1ELb0ELb1ELb1ELb0ELb1ELb0EEENS1_21CollectiveEpilogueFwdINS6_IJS8_SA_S9_EEENS6_IJNS7_ILi1EEESI_SI_EEESC_SE_Li256ELb1ELb1ELb0ELb0EEENS1_19SingleTileSchedulerILb1ELb0ELb1ELi128EEEEEEEEEvNT_6ParamsE)
        /*0048*/ 	.short	0x0210
        /*004a*/ 	.short	0x0418


	//----- nvinfo : EIATTR_SW_WAR
	.align		4
.L_176:
        /*004c*/ 	.byte	0x04, 0x36
        /*004e*/ 	.short	(.L_178 - .L_177)
.L_177:
        /*0050*/ 	.word	0x00000008
.L_178:


//--------------------- .nv.info._ZN7cutlass13device_kernelIN5flash19enable_sm80_to_sm89INS1_16FlashAttnFwdSm80INS1_25CollectiveMainloopFwdSm80ILi8ELi1ELb0EN4cute5tupleIJNS5_1CILi128EEENS7_ILi32EEENS7_ILi256EEEEEELi256ENS_10bfloat16_tEfNS_4arch4Sm80ELb0ELb1ELb0ELb1ELb1ELb1ELb1ELb0EEENS1_21CollectiveEpilogueFwdINS6_IJS8_SA_S9_EEENS6_IJNS7_ILi1EEESI_SI_EEESC_SE_Li256ELb1ELb1ELb0ELb0EEENS1_19SingleTileSchedulerILb1ELb0ELb1ELi128EEEEEEEEEvNT_6ParamsE --------------------------
	.section	.nv.info._ZN7cutlass13device_kernelIN5flash19enable_sm80_to_sm89INS1_16FlashAttnFwdSm80INS1_25CollectiveMainloopFwdSm80ILi8ELi1ELb0EN4cute5tupleIJNS5_1CILi128EEENS7_ILi32EEENS7_ILi256EEEEEELi256ENS_10bfloat16_tEfNS_4arch4Sm80ELb0ELb1ELb0ELb1ELb1ELb1ELb1ELb0EEENS1_21CollectiveEpilogueFwdINS6_IJS8_SA_S9_EEENS6_IJNS7_ILi1EEESI_SI_EEESC_SE_Li256ELb1ELb1ELb0ELb0EEENS1_19SingleTileSchedulerILb1ELb0ELb1ELi128EEEEEEEEEvNT_6ParamsE,"",@"SHT_CUDA_INFO"
	.sectionflags	@""
	.align	4


	//----- nvinfo : EIATTR_CUDA_API_VERSION
	.align		4
        /*0000*/ 	.byte	0x04, 0x37
        /*0002*/ 	.short	(.L_180 - .L_179)
.L_179:
        /*0004*/ 	.word	0x00000082


	//----- nvinfo : EIATTR_KPARAM_INFO
	.align		4
.L_180:
        /*0008*/ 	.byte	0x04, 0x17
        /*000a*/ 	.short	(.L_182 - .L_181)
.L_181:
        /*000c*/ 	.word	0x00000000
        /*0010*/ 	.short	0x0000
        /*0012*/ 	.short	0x0000
        /*0014*/ 	.byte	0x00, 0xf0, 0x61, 0x10


	//----- nvinfo : EIATTR_SPARSE_MMA_MASK
	.align		4
.L_182:
        /*0018*/ 	.byte	0x03, 0x50
        /*001a*/ 	.short	0x0000


	//----- nvinfo : EIATTR_MAXREG_COUNT
	.align		4
        /*001c*/ 	.byte	0x03, 0x1b
        /*001e*/ 	.short	0x00ff


	//----- nvinfo : EIATTR_MERCURY_ISA_VERSION
	.align		4
        /*0020*/ 	.byte	0x03, 0x5f
        /*0022*/ 	.short	0x0101


	//----- nvinfo : EIATTR_EXIT_INSTR_OFFSETS
	.align		4
        /*0024*/ 	.byte	0x04, 0x1c
        /*0026*/ 	.short	(.L_184 - .L_183)


	//   ....[0]....
.L_183:
        /*0028*/ 	.word	0x00000010


	//----- nvinfo : EIATTR_MAX_THREADS
	.align		4
.L_184:
        /*002c*/ 	.byte	0x04, 0x05
        /*002e*/ 	.short	(.L_186 - .L_185)
.L_185:
        /*0030*/ 	.word	0x00000100
        /*0034*/ 	.word	0x00000001
        /*0038*/ 	.word	0x00000001


	//----- nvinfo : EIATTR_CBANK_PARAM_SIZE
	.align		4
.L_186:
        /*003c*/ 	.byte	0x03, 0x19
        /*003e*/ 	.short	0x0418


	//----- nvinfo : EIATTR_PARAM_CBANK
	.align		4
        /*0040*/ 	.byte	0x04, 0x0a
        /*0042*/ 	.short	(.L_188 - .L_187)
	.align		4
.L_187:
        /*0044*/ 	.word	index@(.nv.constant0._ZN7cutlass13device_kernelIN5flash19enable_sm80_to_sm89INS1_16FlashAttnFwdSm80INS1_25CollectiveMainloopFwdSm80ILi8ELi1ELb0EN4cute5tupleIJNS5_1CILi128EEENS7_ILi32EEENS7_ILi256EEEEEELi256ENS_10bfloat16_tEfNS_4arch4Sm80ELb0ELb1ELb0ELb1ELb1ELb1ELb1ELb0EEENS1_21CollectiveEpilogueFwdINS6_IJS8_SA_S9_EEENS6_IJNS7_ILi1EEESI_SI_EEESC_SE_Li256ELb1ELb1ELb0ELb0EEENS1_19SingleTileSchedulerILb1ELb0ELb1ELi128EEEEEEEEEvNT_6ParamsE)
        /*0048*/ 	.short	0x0210
        /*004a*/ 	.short	0x0418


	//----- nvinfo : EIATTR_SW_WAR
	.align		4
.L_188:
        /*004c*/ 	.byte	0x04, 0x36
        /*004e*/ 	.short	(.L_190 - .L_189)
.L_189:
        /*0050*/ 	.word	0x00000008
.L_190:


//--------------------- .nv.info._ZN7cutlass13device_kernelIN5flash19enable_sm80_to_sm89INS1_16FlashAttnFwdSm80INS1_25CollectiveMainloopFwdSm80ILi8ELi1ELb1EN4cute5tupleIJNS5_1CILi128EEENS7_ILi64EEENS7_ILi256EEEEEELi256ENS_10bfloat16_tEfNS_4arch4Sm80ELb1ELb0ELb0ELb0ELb1ELb0ELb1ELb0EEENS1_21CollectiveEpilogueFwdINS6_IJS8_SA_S9_EEENS6_IJNS7_ILi1EEESI_SI_EEESC_SE_Li256ELb0ELb1ELb0ELb0EEENS1_30DynamicPersistentTileSchedulerILi256ELi256ELb0ELb1ELb0EEEEEEEEEvNT_6ParamsE --------------------------
	.section	.nv.info._ZN7cutlass13device_kernelIN5flash19enable_sm80_to_sm89INS1_16FlashAttnFwdSm80INS1_25CollectiveMainloopFwdSm80ILi8ELi1ELb1EN4cute5tupleIJNS5_1CILi128EEENS7_ILi64EEENS7_ILi256EEEEEELi256ENS_10bfloat16_tEfNS_4arch4Sm80ELb1ELb0ELb0ELb0ELb1ELb0ELb1ELb0EEENS1_21CollectiveEpilogueFwdINS6_IJS8_SA_S9_EEENS6_IJNS7_ILi1EEESI_SI_EEESC_SE_Li256ELb0ELb1ELb0ELb0EEENS1_30DynamicPersistentTileSchedulerILi256ELi256ELb0ELb1ELb0EEEEEEEEEvNT_6ParamsE,"",@"SHT_CUDA_INFO"
	.sectionflags	@""
	.align	4


	//----- nvinfo : EIATTR_CUDA_API_VERSION
	.align		4
        /*0000*/ 	.byte	0x04, 0x37
        /*0002*/ 	.short	(.L_192 - .L_191)
.L_191:
        /*0004*/ 	.word	0x00000082


	//----- nvinfo : EIATTR_KPARAM_INFO
	.align		4
.L_192:
        /*0008*/ 	.byte	0x04, 0x17
        /*000a*/ 	.short	(.L_194 - .L_193)
.L_193:
        /*000c*/ 	.word	0x00000000
        /*0010*/ 	.short	0x0000
        /*0012*/ 	.short	0x0000
        /*0014*/ 	.byte	0x00, 0xf0, 0xa1, 0x10


	//----- nvinfo : EIATTR_SPARSE_MMA_MASK
	.align		4
.L_194:
        /*0018*/ 	.byte	0x03, 0x50
        /*001a*/ 	.short	0x0000


	//----- nvinfo : EIATTR_MAXREG_COUNT
	.align		4
        /*001c*/ 	.byte	0x03, 0x1b
        /*001e*/ 	.short	0x00ff


	//----- nvinfo : EIATTR_MERCURY_ISA_VERSION
	.align		4
        /*0020*/ 	.byte	0x03, 0x5f
        /*0022*/ 	.short	0x0101


	//----- nvinfo : EIATTR_EXIT_INSTR_OFFSETS
	.align		4
        /*0024*/ 	.byte	0x04, 0x1c
        /*0026*/ 	.short	(.L_196 - .L_195)


	//   ....[0]....
.L_195:
        /*0028*/ 	.word	0x00000010


	//----- nvinfo : EIATTR_MAX_THREADS
	.align		4
.L_196:
        /*002c*/ 	.byte	0x04, 0x05
        /*002e*/ 	.short	(.L_198 - .L_197)
.L_197:
        /*0030*/ 	.word	0x00000100
        /*0034*/ 	.word	0x00000001
        /*0038*/ 	.word	0x00000001


	//----- nvinfo : EIATTR_CBANK_PARAM_SIZE
	.align		4
.L_198:
        /*003c*/ 	.byte	0x03, 0x19
        /*003e*/ 	.short	0x0428


	//----- nvinfo : EIATTR_PARAM_CBANK
	.align		4
        /*0040*/ 	.byte	0x04, 0x0a
        /*0042*/ 	.short	(.L_200 - .L_199)
	.align		4
.L_199:
        /*0044*/ 	.word	index@(.nv.constant0._ZN7cutlass13device_kernelIN5flash19enable_sm80_to_sm89INS1_16FlashAttnFwdSm80INS1_25CollectiveMainloopFwdSm80ILi8ELi1ELb1EN4cute5tupleIJNS5_1CILi128EEENS7_ILi64EEENS7_ILi256EEEEEELi256ENS_10bfloat16_tEfNS_4arch4Sm80ELb1ELb0ELb0ELb0ELb1ELb0ELb1ELb0EEENS1_21CollectiveEpilogueFwdINS6_IJS8_SA_S9_EEENS6_IJNS7_ILi1EEESI_SI_EEESC_SE_Li256ELb0ELb1ELb0ELb0EEENS1_30DynamicPersistentTileSchedulerILi256ELi256ELb0ELb1ELb0EEEEEEEEEvNT_6ParamsE)
        /*0048*/ 	.short	0x0210
        /*004a*/ 	.short	0x0428


	//----- nvinfo : EIATTR_SW_WAR
	.align		4
.L_200:
        /*004c*/ 	.byte	0x04, 0x36
        /*004e*/ 	.short	(.L_202 - .L_201)
.L_201:
        /*0050*/ 	.word	0x00000008
.L_202:


//--------------------- .nv.info._ZN7cutlass13device_kernelIN5flash19enable_sm80_to_sm89INS1_16FlashAttnFwdSm80INS1_25CollectiveMainloopFwdSm80ILi8ELi1ELb1EN4cute5tupleIJNS5_1CILi128EEENS7_ILi64EEENS7_ILi256EEEEEELi256ENS_10bfloat16_tEfNS_4arch4Sm80ELb1ELb0ELb0ELb1ELb1ELb0ELb1ELb0EEENS1_21CollectiveEpilogueFwdINS6_IJS8_SA_S9_EEENS6_IJNS7_ILi1EEESI_SI_EEESC_SE_Li256ELb1ELb1ELb0ELb0EEENS1_19SingleTileSchedulerILb1ELb0ELb1ELi128EEEEEEEEEvNT_6ParamsE --------------------------
	.section	.nv.info._ZN7cutlass13device_kernelIN5flash19enable_sm80_to_sm89INS1_16FlashAttnFwdSm80INS1_25CollectiveMainloopFwdSm80ILi8ELi1ELb1EN4cute5tupleIJNS5_1CILi128EEENS7_ILi64EEENS7_ILi256EEEEEELi256ENS_10bfloat16_tEfNS_4arch4Sm80ELb1ELb0ELb0ELb1ELb1ELb0ELb1ELb0EEENS1_21CollectiveEpilogueFwdINS6_IJS8_SA_S9_EEENS6_IJNS7_ILi1EEESI_SI_EEESC_SE_Li256ELb1ELb1ELb0ELb0EEENS1_19SingleTileSchedulerILb1ELb0ELb1ELi128EEEEEEEEEvNT_6ParamsE,"",@"SHT_CUDA_INFO"
	.sectionflags	@""
	.align	4


	//----- nvinfo : EIATTR_CUDA_API_VERSION
	.align		4
        /*0000*/ 	.byte	0x04, 0x37
        /*0002*/ 	.short	(.L_204 - .L_203)
.L_203:
        /*0004*/ 	.word	0x00000082


	//----- nvinfo : EIATTR_KPARAM_INFO
	.align		4
.L_204:
        /*0008*/ 	.byte	0x04, 0x17
        /*000a*/ 	.short	(.L_206 - .L_205)
.L_205:
        /*000c*/ 	.word	0x00000000
        /*0010*/ 	.short	0x0000
        /*0012*/ 	.short	0x0000
        /*0014*/ 	.byte	0x00, 0xf0, 0x61, 0x10


	//----- nvinfo : EIATTR_SPARSE_MMA_MASK
	.align		4
.L_206:
        /*0018*/ 	.byte	0x03, 0x50
        /*001a*/ 	.short	0x0000


	//----- nvinfo : EIATTR_MAXREG_COUNT
	.align		4
        /*001c*/ 	.byte	0x03, 0x1b
        /*001e*/ 	.short	0x00ff


	//----- nvinfo : EIATTR_MERCURY_ISA_VERSION
	.align		4
        /*0020*/ 	.byte	0x03, 0x5f
        /*0022*/ 	.short	0x0101


	//----- nvinfo : EIATTR_EXIT_INSTR_OFFSETS
	.align		4
        /*0024*/ 	.byte	0x04, 0x1c
        /*0026*/ 	.short	(.L_208 - .L_207)


	//   ....[0]....
.L_207:
        /*0028*/ 	.word	0x00000010


	//----- nvinfo : EIATTR_MAX_THREADS
	.align		4
.L_208:
        /*002c*/ 	.byte	0x04, 0x05
        /*002e*/ 	.short	(.L_210 - .L_209)
.L_209:
        /*0030*/ 	.word	0x00000100
        /*0034*/ 	.word	0x00000001
        /*0038*/ 	.word	0x00000001


	//----- nvinfo : EIATTR_CBANK_PARAM_SIZE
	.align		4
.L_210:
        /*003c*/ 	.byte	0x03, 0x19
        /*003e*/ 	.short	0x0418


	//----- nvinfo : EIATTR_PARAM_CBANK
	.align		4
        /*0040*/ 	.byte	0x04, 0x0a
        /*0042*/ 	.short	(.L_212 - .L_211)
	.align		4
.L_211:
        /*0044*/ 	.word	index@(.nv.constant0._ZN7cutlass13device_kernelIN5flash19enable_sm80_to_sm89INS1_16FlashAttnFwdSm80INS1_25CollectiveMainloopFwdSm80ILi8ELi1ELb1EN4cute5tupleIJNS5_1CILi128EEENS7_ILi64EEENS7_ILi256EEEEEELi256ENS_10bfloat16_tEfNS_4arch4Sm80ELb1ELb0ELb0ELb1ELb1ELb0ELb1ELb0EEENS1_21CollectiveEpilogueFwdINS6_IJS8_SA_S9_EEENS6_IJNS7_ILi1EEESI_SI_EEESC_SE_Li256ELb1ELb1ELb0ELb0EEENS1_19SingleTileSchedulerILb1ELb0ELb1ELi128EEEEEEEEEvNT_6ParamsE)
        /*0048*/ 	.short	0x0210
        /*004a*/ 	.short	0x0418


	//----- nvinfo : EIATTR_SW_WAR
	.align		4
.L_212:
        /*004c*/ 	.byte	0x04, 0x36
        /*004e*/ 	.short	(.L_214 - .L_213)
.L_213:
        /*0050*/ 	.word	0x00000008
.L_214:


//--------------------- .nv.info._ZN7cutlass13device_kernelIN5flash19enable_sm80_to_sm89INS1_16FlashAttnFwdSm80INS1_25CollectiveMainloopFwdSm80ILi8ELi1ELb0EN4cute5tupleIJNS5_1CILi128EEENS7_ILi32EEENS7_ILi256EEEEEELi256ENS_10bfloat16_tEfNS_4arch4Sm80ELb1ELb0ELb0ELb1ELb1ELb1ELb1ELb0EEENS1_21CollectiveEpilogueFwdINS6_IJS8_SA_S9_EEENS6_IJNS7_ILi1EEESI_SI_EEESC_SE_Li256ELb1ELb1ELb0ELb0EEENS1_19SingleTileSchedulerILb1ELb0ELb1ELi128EEEEEEEEEvNT_6ParamsE --------------------------
	.section	.nv.info._ZN7cutlass13device_kernelIN5flash19enable_sm80_to_sm89INS1_16FlashAttnFwdSm80INS1_25CollectiveMainloopFwdSm80ILi8ELi1ELb0EN4cute5tupleIJNS5_1CILi128EEENS7_ILi32EEENS7_ILi256EEEEEELi256ENS_10bfloat16_tEfNS_4arch4Sm80ELb1ELb0ELb0ELb1ELb1ELb1ELb1ELb0EEENS1_21CollectiveEpilogueFwdINS6_IJS8_SA_S9_EEENS6_IJNS7_ILi1EEESI_SI_EEESC_SE_Li256ELb1ELb1ELb0ELb0EEENS1_19SingleTileSchedulerILb1ELb0ELb1ELi128EEEEEEEEEvNT_6ParamsE,"",@"SHT_CUDA_INFO"
	.sectionflags	@""
	.align	4


	//----- nvinfo : EIATTR_CUDA_API_VERSION
	.align		4
        /*0000*/ 	.byte	0x04, 0x37
        /*0002*/ 	.short	(.L_216 - .L_215)
.L_215:
        /*0004*/ 	.word	0x00000082


	//----- nvinfo : EIATTR_KPARAM_INFO
	.align		4
.L_216:
        /*0008*/ 	.byte	0x04, 0x17
        /*000a*/ 	.short	(.L_218 - .L_217)
.L_217:
        /*000c*/ 	.word	0x00000000
        /*0010*/ 	.short	0x0000
        /*0012*/ 	.short	0x0000
        /*0014*/ 	.byte	0x00, 0xf0, 0x61, 0x10


	//----- nvinfo : EIATTR_SPARSE_MMA_MASK
	.align		4
.L_218:
        /*0018*/ 	.byte	0x03, 0x50
        /*001a*/ 	.short	0x0000


	//----- nvinfo : EIATTR_MAXREG_COUNT
	.align		4
        /*001c*/ 	.byte	0x03, 0x1b
        /*001e*/ 	.short	0x00ff


	//----- nvinfo : EIATTR_MERCURY_ISA_VERSION
	.align		4
        /*0020*/ 	.byte	0x03, 0x5f
        /*0022*/ 	.short	0x0101


	//----- nvinfo : EIATTR_EXIT_INSTR_OFFSETS
	.align		4
        /*0024*/ 	.byte	0x04, 0x1c
        /*0026*/ 	.short	(.L_220 - .L_219)


	//   ....[0]....
.L_219:
        /*0028*/ 	.word	0x00000010


	//----- nvinfo : EIATTR_MAX_THREADS
	.align		4
.L_220:
        /*002c*/ 	.byte	0x04, 0x05
        /*002e*/ 	.short	(.L_222 - .L_221)
.L_221:
        /*0030*/ 	.word	0x00000100
        /*0034*/ 	.word	0x00000001
        /*0038*/ 	.word	0x00000001


	//----- nvinfo : EIATTR_CBANK_PARAM_SIZE
	.align		4
.L_222:
        /*003c*/ 	.byte	0x03, 0x19
        /*003e*/ 	.short	0x0418


	//----- nvinfo : EIATTR_PARAM_CBANK
	.align		4
        /*0040*/ 	.byte	0x04, 0x0a
        /*0042*/ 	.short	(.L_224 - .L_223)
	.align		4
.L_223:
        /*0044*/ 	.word	index@(.nv.constant0._ZN7cutlass13device_kernelIN5flash19enable_sm80_to_sm89INS1_16FlashAttnFwdSm80INS1_25CollectiveMainloopFwdSm80ILi8ELi1ELb0EN4cute5tupleIJNS5_1CILi128EEENS7_ILi32EEENS7_ILi256EEEEEELi256ENS_10bfloat16_tEfNS_4arch4Sm80ELb1ELb0ELb0ELb1ELb1ELb1ELb1ELb0EEENS1_21CollectiveEpilogueFwdINS6_IJS8_SA_S9_EEENS6_IJNS7_ILi1EEESI_SI_EEESC_SE_Li256ELb1ELb1ELb0ELb0EEENS1_19SingleTileSchedulerILb1ELb0ELb1ELi128EEEEEEEEEvNT_6ParamsE)
        /*0048*/ 	.short	0x0210
        /*004a*/ 	.short	0x0418


	//----- nvinfo : EIATTR_SW_WAR
	.align		4
.L_224:
        /*004c*/ 	.byte	0x04, 0x36
        /*004e*/ 	.short	(.L_226 - .L_225)
.L_225:
        /*0050*/ 	.word	0x00000008
.L_226:


//--------------------- .nv.info._ZN7cutlass13device_kernelIN5flash19enable_sm80_to_sm89INS1_16FlashAttnFwdSm80INS1_25CollectiveMainloopFwdSm80ILi8ELi1ELb0EN4cute5tupleIJNS5_1CILi128EEENS7_ILi96EEENS7_ILi256EEEEEELi256ENS_10bfloat16_tEfNS_4arch4Sm80ELb0ELb0ELb0ELb0ELb1ELb0ELb1ELb0EEENS1_21CollectiveEpilogueFwdINS6_IJS8_SA_S9_EEENS6_IJNS7_ILi1EEESI_SI_EEESC_SE_Li256ELb0ELb1ELb0ELb0EEENS1_19SingleTileSchedulerILb0ELb0ELb1ELi128EEEEEEEEEvNT_6ParamsE --------------------------
	.section	.nv.info._ZN7cutlass13device_kernelIN5flash19enable_sm80_to_sm89INS1_16FlashAttnFwdSm80INS1_25CollectiveMainloopFwdSm80ILi8ELi1ELb0EN4cute5tupleIJNS5_1CILi128EEENS7_ILi96EEENS7_ILi256EEEEEELi256ENS_10bfloat16_tEfNS_4arch4Sm80ELb0ELb0ELb0ELb0ELb1ELb0ELb1ELb0EEENS1_21CollectiveEpilogueFwdINS6_IJS8_SA_S9_EEENS6_IJNS7_ILi1EEESI_SI_EEESC_SE_Li256ELb0ELb1ELb0ELb0EEENS1_19SingleTileSchedulerILb0ELb0ELb1ELi128EEEEEEEEEvNT_6ParamsE,"",@"SHT_CUDA_INFO"
	.sectionflags	@""
	.align	4


	//----- nvinfo : EIATTR_CUDA_API_VERSION
	.align		4
        /*0000*/ 	.byte	0x04, 0x37
        /*0002*/ 	.short	(.L_228 - .L_227)
.L_227:
        /*0004*/ 	.word	0x00000082


	//----- nvinfo : EIATTR_KPARAM_INFO
	.align		4
.L_228:
        /*0008*/ 	.byte	0x04, 0x17
        /*000a*/ 	.short	(.L_230 - .L_229)
.L_229:
        /*000c*/ 	.word	0x00000000
        /*0010*/ 	.short	0x0000
        /*0012*/ 	.short	0x0000
        /*0014*/ 	.byte	0x00, 0xf0, 0x61, 0x10


	//----- nvinfo : EIATTR_SPARSE_MMA_MASK
	.align		4
.L_230:
        /*0018*/ 	.byte	0x03, 0x50
        /*001a*/ 	.short	0x0000


	//----- nvinfo : EIATTR_MAXREG_COUNT
	.align		4
        /*001c*/ 	.byte	0x03, 0x1b
        /*001e*/ 	.short	0x00ff


	//----- nvinfo : EIATTR_MERCURY_ISA_VERSION
	.align		4
        /*0020*/ 	.byte	0x03, 0x5f
        /*0022*/ 	.short	0x0101


	//----- nvinfo : EIATTR_EXIT_INSTR_OFFSETS
	.align		4
        /*0024*/ 	.byte	0x04, 0x1c
        /*0026*/ 	.short	(.L_232 - .L_231)


	//   ....[0]....
.L_231:
        /*0028*/ 	.word	0x00000010


	//----- nvinfo : EIATTR_MAX_THREADS
	.align		4
.L_232:
        /*002c*/ 	.byte	0x04, 0x05
        /*002e*/ 	.short	(.L_234 - .L_233)
.L_233:
        /*0030*/ 	.word	0x00000100
        /*0034*/ 	.word	0x00000001
        /*0038*/ 	.word	0x00000001


	//----- nvinfo : EIATTR_CBANK_PARAM_SIZE
	.align		4
.L_234:
        /*003c*/ 	.byte	0x03, 0x19
        /*003e*/ 	.short	0x0418


	//----- nvinfo : EIATTR_PARAM_CBANK
	.align		4
        /*0040*/ 	.byte	0x04, 0x0a
        /*0042*/ 	.short	(.L_236 - .L_235)
	.align		4
.L_235:
        /*0044*/ 	.word	index@(.nv.constant0._ZN7cutlass13device_kernelIN5flash19enable_sm80_to_sm89INS1_16FlashAttnFwdSm80INS1_25CollectiveMainloopFwdSm80ILi8ELi1ELb0EN4cute5tupleIJNS5_1CILi128EEENS7_ILi96EEENS7_ILi256EEEEEELi256ENS_10bfloat16_tEfNS_4arch4Sm80ELb0ELb0ELb0ELb0ELb1ELb0ELb1ELb0EEENS1_21CollectiveEpilogueFwdINS6_IJS8_SA_S9_EEENS6_IJNS7_ILi1EEESI_SI_EEESC_SE_Li256ELb0ELb1ELb0ELb0EEENS1_19SingleTileSchedulerILb0ELb0ELb1ELi128EEEEEEEEEvNT_6ParamsE)
        /*0048*/ 	.short	0x0210
        /*004a*/ 	.short	0x0418


	//----- nvinfo : EIATTR_SW_WAR
	.align		4
.L_236:
        /*004c*/ 	.byte	0x04, 0x36
        /*004e*/ 	.short	(.L_238 - .L_237)
.L_237:
        /*0050*/ 	.word	0x00000008
.L_238:


//--------------------- .nv.info._ZN7cutlass13device_kernelIN5flash19enable_sm80_to_sm89INS1_16FlashAttnFwdSm80INS1_25CollectiveMainloopFwdSm80ILi8ELi1ELb0EN4cute5tupleIJNS5_1CILi128EEENS7_ILi96EEENS7_ILi256EEEEEELi256ENS_10bfloat16_tEfNS_4arch4Sm80ELb0ELb0ELb0ELb1ELb1ELb0ELb1ELb0EEENS1_21CollectiveEpilogueFwdINS6_IJS8_SA_S9_EEENS6_IJNS7_ILi1EEESI_SI_EEESC_SE_Li256ELb1ELb1ELb0ELb0EEENS1_19SingleTileSchedulerILb1ELb0ELb1ELi128EEEEEEEEEvNT_6ParamsE --------------------------
	.section	.nv.info._ZN7cutlass13device_kernelIN5flash19enable_sm80_to_sm89INS1_16FlashAttnFwdSm80INS1_25CollectiveMainloopFwdSm80ILi8ELi1ELb0EN4cute5tupleIJNS5_1CILi128EEENS7_ILi96EEENS7_ILi256EEEEEELi256ENS_10bfloat16_tEfNS_4arch4Sm80ELb0ELb0ELb0ELb1ELb1ELb0ELb1ELb0EEENS1_21CollectiveEpilogueFwdINS6_IJS8_SA_S9_EEENS6_IJNS7_ILi1EEESI_SI_EEESC_SE_Li256ELb1ELb1ELb0ELb0EEENS1_19SingleTileSchedulerILb1ELb0ELb1ELi128EEEEEEEEEvNT_6ParamsE,"",@"SHT_CUDA_INFO"
	.sectionflags	@""
	.align	4


	//----- nvinfo : EIATTR_CUDA_API_VERSION
	.align		4
        /*0000*/ 	.byte	0x04, 0x37
        /*0002*/ 	.short	(.L_240 - .L_239)
.L_239:
        /*0004*/ 	.word	0x00000082


	//----- nvinfo : EIATTR_KPARAM_INFO
	.align		4
.L_240:
        /*0008*/ 	.byte	0x04, 0x17
        /*000a*/ 	.short	(.L_242 - .L_241)
.L_241:
        /*000c*/ 	.word	0x00000000
        /*0010*/ 	.short	0x0000
        /*0012*/ 	.short	0x0000
        /*0014*/ 	.byte	0x00, 0xf0, 0x61, 0x10


	//----- nvinfo : EIATTR_SPARSE_MMA_MASK
	.align		4
.L_242:
        /*0018*/ 	.byte	0x03, 0x50
        /*001a*/ 	.short	0x0000


	//----- nvinfo : EIATTR_MAXREG_COUNT
	.align		4
        /*001c*/ 	.byte	0x03, 0x1b
        /*001e*/ 	.short	0x00ff


	//----- nvinfo : EIATTR_MERCURY_ISA_VERSION
	.align		4
        /*0020*/ 	.byte	0x03, 0x5f
        /*0022*/ 	.short	0x0101


	//----- nvinfo : EIATTR_EXIT_INSTR_OFFSETS
	.align		4
        /*0024*/ 	.byte	0x04, 0x1c
        /*0026*/ 	.short	(.L_244 - .L_243)


	//   ....[0]....
.L_243:
        /*0028*/ 	.word	0x00000010


	//----- nvinfo : EIATTR_MAX_THREADS
	.align		4
.L_244:
        /*002c*/ 	.byte	0x04, 0x05
        /*002e*/ 	.short	(.L_246 - .L_245)
.L_245:
        /*0030*/ 	.word	0x00000100
        /*0034*/ 	.word	0x00000001
        /*0038*/ 	.word	0x00000001


	//----- nvinfo : EIATTR_CBANK_PARAM_SIZE
	.align		4
.L_246:
        /*003c*/ 	.byte	0x03, 0x19
        /*003e*/ 	.short	0x0418


	//----- nvinfo : EIATTR_PARAM_CBANK
	.align		4
        /*0040*/ 	.byte	0x04, 0x0a
        /*0042*/ 	.short	(.L_248 - .L_247)
	.align		4
.L_247:
        /*0044*/ 	.word	index@(.nv.constant0._ZN7cutlass13device_kernelIN5flash19enable_sm80_to_sm89INS1_16FlashAttnFwdSm80INS1_25CollectiveMainloopFwdSm80ILi8ELi1ELb0EN4cute5tupleIJNS5_1CILi128EEENS7_ILi96EEENS7_ILi256EEEEEELi256ENS_10bfloat16_tEfNS_4arch4Sm80ELb0ELb0ELb0ELb1ELb1ELb0ELb1ELb0EEENS1_21CollectiveEpilogueFwdINS6_IJS8_SA_S9_EEENS6_IJNS7_ILi1EEESI_SI_EEESC_SE_Li256ELb1ELb1ELb0ELb0EEENS1_19SingleTileSchedulerILb1ELb0ELb1ELi128EEEEEEEEEvNT_6ParamsE)
        /*0048*/ 	.short	0x0210
        /*004a*/ 	.short	0x0418


	//----- nvinfo : EIATTR_SW_WAR
	.align		4
.L_248:
        /*004c*/ 	.byte	0x04, 0x36
        /*004e*/ 	.short	(.L_250 - .L_249)
.L_249:
        /*0050*/ 	.word	0x00000008
.L_250:


//--------------------- .nv.info._ZN7cutlass13device_kernelIN5flash19enable_sm80_to_sm89INS1_16FlashAttnFwdSm80INS1_25CollectiveMainloopFwdSm80ILi8ELi1ELb0EN4cute5tupleIJNS5_1CILi128EEENS7_ILi48EEENS7_ILi256EEEEEELi256ENS_10bfloat16_tEfNS_4arch4Sm80ELb0ELb0ELb0ELb1ELb1ELb1ELb1ELb0EEENS1_21CollectiveEpilogueFwdINS6_IJS8_SA_S9_EEENS6_IJNS7_ILi1EEESI_SI_EEESC_SE_Li256ELb1ELb1ELb0ELb0EEENS1_19SingleTileSchedulerILb1ELb0ELb1ELi128EEEEEEEEEvNT_6ParamsE --------------------------
	.section	.nv.info._ZN7cutlass13device_kernelIN5flash19enable_sm80_to_sm89INS1_16FlashAttnFwdSm80INS1_25CollectiveMainloopFwdSm80ILi8ELi1ELb0EN4cute5tupleIJNS5_1CILi128EEENS7_ILi48EEENS7_ILi256EEEEEELi256ENS_10bfloat16_tEfNS_4arch4Sm80ELb0ELb0ELb0ELb1ELb1ELb1ELb1ELb0EEENS1_21CollectiveEpilogueFwdINS6_IJS8_SA_S9_EEENS6_IJNS7_ILi1EEESI_SI_EEESC_SE_Li256ELb1ELb1ELb0ELb0EEENS1_19SingleTileSchedulerILb1ELb0ELb1ELi128EEEEEEEEEvNT_6ParamsE,"",@"SHT_CUDA_INFO"
	.sectionflags	@""
	.align	4


	//----- nvinfo : EIATTR_CUDA_API_VERSION
	.align		4
        /*0000*/ 	.byte	0x04, 0x37
        /*0002*/ 	.short	(.L_252 - .L_251)
.L_251:
        /*0004*/ 	.word	0x00000082


	//----- nvinfo : EIATTR_KPARAM_INFO
	.align		4
.L_252:
        /*0008*/ 	.byte	0x04, 0x17
        /*000a*/ 	.short	(.L_254 - .L_253)
.L_253:
        /*000c*/ 	.word	0x00000000
        /*0010*/ 	.short	0x0000
        /*0012*/ 	.short	0x0000
        /*0014*/ 	.byte	0x00, 0xf0, 0x61, 0x10


	//----- nvinfo : EIATTR_SPARSE_MMA_MASK
	.align		4
.L_254:
        /*0018*/ 	.byte	0x03, 0x50
        /*001a*/ 	.short	0x0000


	//----- nvinfo : EIATTR_MAXREG_COUNT
	.align		4
        /*001c*/ 	.byte	0x03, 0x1b
        /*001e*/ 	.short	0x00ff


	//----- nvinfo : EIATTR_MERCURY_ISA_VERSION
	.align		4
        /*0020*/ 	.byte	0x03, 0x5f
        /*0022*/ 	.short	0x0101


	//----- nvinfo : EIATTR_EXIT_INSTR_OFFSETS
	.align		4
        /*0024*/ 	.byte	0x04, 0x1c
        /*0026*/ 	.short	(.L_256 - .L_255)


	//   ....[0]....
.L_255:
        /*0028*/ 	.word	0x00000010


	//----- nvinfo : EIATTR_MAX_THREADS
	.align		4
.L_256:
        /*002c*/ 	.byte	0x04, 0x05
        /*002e*/ 	.short	(.L_258 - .L_257)
.L_257:
        /*0030*/ 	.word	0x00000100
        /*0034*/ 	.word	0x00000001
        /*0038*/ 	.word	0x00000001


	//----- nvinfo : EIATTR_CBANK_PARAM_SIZE
	.align		4
.L_258:
        /*003c*/ 	.byte	0x03, 0x19
        /*003e*/ 	.short	0x0418


	//----- nvinfo : EIATTR_PARAM_CBANK
	.align		4
        /*0040*/ 	.byte	0x04, 0x0a
        /*0042*/ 	.short	(.L_260 - .L_259)
	.align		4
.L_259:
        /*0044*/ 	.word	index@(.nv.constant0._ZN7cutlass13device_kernelIN5flash19enable_sm80_to_sm89INS1_16FlashAttnFwdSm80INS1_25CollectiveMainloopFwdSm80ILi8ELi1ELb0EN4cute5tupleIJNS5_1CILi128EEENS7_ILi48EEENS7_ILi256EEEEEELi256ENS_10bfloat16_tEfNS_4arch4Sm80ELb0ELb0ELb0ELb1ELb1ELb1ELb1ELb0EEENS1_21CollectiveEpilogueFwdINS6_IJS8_SA_S9_EEENS6_IJNS7_ILi1EEESI_SI_EEESC_SE_Li256ELb1ELb1ELb0ELb0EEENS1_19SingleTileSchedulerILb1ELb0ELb1ELi128EEEEEEEEEvNT_6ParamsE)
        /*0048*/ 	.short	0x0210
        /*004a*/ 	.short	0x0418


	//----- nvinfo : EIATTR_SW_WAR
	.align		4
.L_260:
        /*004c*/ 	.byte	0x04, 0x36
        /*004e*/ 	.short	(.L_262 - .L_261)
.L_261:
        /*0050*/ 	.word	0x00000008
.L_262:


//--------------------- .nv.info._ZN7cutlass13device_kernelIN5flash19enable_sm80_to_sm89INS1_16FlashAttnFwdSm80INS1_25CollectiveMainloopFwdSm80ILi8ELi1ELb0EN4cute5tupleIJNS5_1CILi128EEENS7_ILi64EEENS7_ILi256EEEEEELi256ENS_10bfloat16_tEfNS_4arch4Sm80ELb0ELb1ELb0ELb0ELb1ELb0ELb1ELb0EEENS1_21CollectiveEpilogueFwdINS6_IJS8_SA_S9_EEENS6_IJNS7_ILi1EEESI_SI_EEESC_SE_Li256ELb0ELb1ELb0ELb0EEENS1_19SingleTileSchedulerILb0ELb0ELb1ELi128EEEEEEEEEvNT_6ParamsE --------------------------
	.section	.nv.info._ZN7cutlass13device_kernelIN5flash19enable_sm80_to_sm89INS1_16FlashAttnFwdSm80INS1_25CollectiveMainloopFwdSm80ILi8ELi1ELb0EN4cute5tupleIJNS5_1CILi128EEENS7_ILi64EEENS7_ILi256EEEEEELi256ENS_10bfloat16_tEfNS_4arch4Sm80ELb0ELb1ELb0ELb0ELb1ELb0ELb1ELb0EEENS1_21CollectiveEpilogueFwdINS6_IJS8_SA_S9_EEENS6_IJNS7_ILi1EEESI_SI_EEESC_SE_Li256ELb0ELb1ELb0ELb0EEENS1_19SingleTileSchedulerILb0ELb0ELb1ELi128EEEEEEEEEvNT_6ParamsE,"",@"SHT_CUDA_INFO"
	.sectionflags	@""
	.align	4


	//----- nvinfo : EIATTR_CUDA_API_VERSION
	.align		4
        /*0000*/ 	.byte	0x04, 0x37
        /*0002*/ 	.short	(.L_264 - .L_263)
.L_263:
        /*0004*/ 	.word	0x00000082


	//----- nvinfo : EIATTR_KPARAM_INFO
	.align		4
.L_264:
        /*0008*/ 	.byte	0x04, 0x17
        /*000a*/ 	.short	(.L_266 - .L_265)
.L_265:
        /*000c*/ 	.word	0x00000000
        /*0010*/ 	.short	0x0000
        /*0012*/ 	.short	0x0000
        /*0014*/ 	.byte	0x00, 0xf0, 0x61, 0x10


	//----- nvinfo : EIATTR_SPARSE_MMA_MASK
	.align		4
.L_266:
        /*0018*/ 	.byte	0x03, 0x50
        /*001a*/ 	.short	0x0000


	//----- nvinfo : EIATTR_MAXREG_COUNT
	.align		4
        /*001c*/ 	.byte	0x03, 0x1b
        /*001e*/ 	.short	0x00ff


	//----- nvinfo : EIATTR_MERCURY_ISA_VERSION
	.align		4
        /*0020*/ 	.byte	0x03, 0x5f
        /*0022*/ 	.short	0x0101


	//----- nvinfo : EIATTR_EXIT_INSTR_OFFSETS
	.align		4
        /*0024*/ 	.byte	0x04, 0x1c
        /*0026*/ 	.short	(.L_268 - .L_267)


	//   ....[0]....
.L_267:
        /*0028*/ 	.word	0x00000010


	//----- nvinfo : EIATTR_MAX_THREADS
	.align		4
.L_268:
        /*002c*/ 	.byte	0x04, 0x05
        /*002e*/ 	.short	(.L_270 - .L_269)
.L_269:
        /*0030*/ 	.word	0x00000100
        /*0034*/ 	.word	0x00000001
        /*0038*/ 	.word	0x00000001


	//----- nvinfo : EIATTR_CBANK_PARAM_SIZE
	.align		4
.L_270:
        /*003c*/ 	.byte	0x03, 0x19
        /*003e*/ 	.short	0x0418


	//----- nvinfo : EIATTR_PARAM_CBANK
	.align		4
        /*0040*/ 	.byte	0x04, 0x0a
        /*0042*/ 	.short	(.L_272 - .L_271)
	.align		4
.L_271:
        /*0044*/ 	.word	index@(.nv.constant0._ZN7cutlass13device_kernelIN5flash19enable_sm80_to_sm89INS1_16FlashAttnFwdSm80INS1_25CollectiveMainloopFwdSm80ILi8ELi1ELb0EN4cute5tupleIJNS5_1CILi128EEENS7_ILi64EEENS7_ILi256EEEEEELi256ENS_10bfloat16_tEfNS_4arch4Sm80ELb0ELb1ELb0ELb0ELb1ELb0ELb1ELb0EEENS1_21CollectiveEpilogueFwdINS6_IJS8_SA_S9_EEENS6_IJNS7_ILi1EEESI_SI_EEESC_SE_Li256ELb0ELb1ELb0ELb0EEENS1_19SingleTileSchedulerILb0ELb0ELb1ELi128EEEEEEEEEvNT_6ParamsE)
        /*0048*/ 	.short	0x0210
        /*004a*/ 	.short	0x0418


	//----- nvinfo : EIATTR_SW_WAR
	.align		4
.L_272:
        /*004c*/ 	.byte	0x04, 0x36
        /*004e*/ 	.short	(.L_274 - .L_273)
.L_273:
        /*0050*/ 	.word	0x00000008
.L_274:


//--------------------- .nv.info._ZN7cutlass13device_kernelIN5flash19enable_sm80_to_sm89INS1_16FlashAttnFwdSm80INS1_25CollectiveMainloopFwdSm80ILi8ELi1ELb0EN4cute5tupleIJNS5_1CILi128EEENS7_ILi64EEENS7_ILi256EEEEEELi256ENS_10bfloat16_tEfNS_4arch4Sm80ELb0ELb1ELb0ELb1ELb1ELb0ELb1ELb0EEENS1_21CollectiveEpilogueFwdINS6_IJS8_SA_S9_EEENS6_IJNS7_ILi1EEESI_SI_EEESC_SE_Li256ELb1ELb1ELb0ELb0EEENS1_19SingleTileSchedulerILb1ELb0ELb1ELi128EEEEEEEEEvNT_6ParamsE --------------------------
	.section	.nv.info._ZN7cutlass13device_kernelIN5flash19enable_sm80_to_sm89INS1_16FlashAttnFwdSm80INS1_25CollectiveMainloopFwdSm80ILi8ELi1ELb0EN4cute5tupleIJNS5_1CILi128EEENS7_ILi64EEENS7_ILi256EEEEEELi256ENS_10bfloat16_tEfNS_4arch4Sm80ELb0ELb1ELb0ELb1ELb1ELb0ELb1ELb0EEENS1_21CollectiveEpilogueFwdINS6_IJS8_SA_S9_EEENS6_IJNS7_ILi1EEESI_SI_EEESC_SE_Li256ELb1ELb1ELb0ELb0EEENS1_19SingleTileSchedulerILb1ELb0ELb1ELi128EEEEEEEEEvNT_6ParamsE,"",@"SHT_CUDA_INFO"
	.sectionflags	@""
	.align	4


	//----- nvinfo : EIATTR_CUDA_API_VERSION
	.align		4
        /*0000*/ 	.byte	0x04, 0x37
        /*0002*/ 	.short	(.L_276 - .L_275)
.L_275:
        /*0004*/ 	.word	0x00000082


	//----- nvinfo : EIATTR_KPARAM_INFO
	.align		4
.L_276:
        /*0008*/ 	.byte	0x04, 0x17
        /*000a*/ 	.short	(.L_278 - .L_277)
.L_277:
        /*000c*/ 	.word	0x00000000
        /*0010*/ 	.short	0x0000
        /*0012*/ 	.short	0x0000
        /*0014*/ 	.byte	0x00, 0xf0, 0x61, 0x10


	//----- nvinfo : EIATTR_SPARSE_MMA_MASK
	.align		4
.L_278:
        /*0018*/ 	.byte	0x03, 0x50
        /*001a*/ 	.short	0x0000


	//----- nvinfo : EIATTR_MAXREG_COUNT
	.align		4
        /*001c*/ 	.byte	0x03, 0x1b
        /*001e*/ 	.short	0x00ff


	//----- nvinfo : EIATTR_MERCURY_ISA_VERSION
	.align		4
        /*0020*/ 	.byte	0x03, 0x5f
        /*0022*/ 	.short	0x0101


	//----- nvinfo : EIATTR_EXIT_INSTR_OFFSETS
	.align		4
        /*0024*/ 	.byte	0x04, 0x1c
        /*0026*/ 	.short	(.L_280 - .L_279)


	//   ....[0]....
.L_279:
        /*0028*/ 	.word	0x00000010


	//----- nvinfo : EIATTR_MAX_THREADS
	.align		4
.L_280:
        /*002c*/ 	.byte	0x04, 0x05
        /*002e*/ 	.short	(.L_282 - .L_281)
.L_281:
        /*0030*/ 	.word	0x00000100
        /*0034*/ 	.word	0x00000001
        /*0038*/ 	.word	0x00000001


	//----- nvinfo : EIATTR_CBANK_PARAM_SIZE
	.align		4
.L_282:
        /*003c*/ 	.byte	0x03, 0x19
        /*003e*/ 	.short	0x0418


	//----- nvinfo : EIATTR_PARAM_CBANK
	.align		4
        /*0040*/ 	.byte	0x04, 0x0a
        /*0042*/ 	.short	(.L_284 - .L_283)
	.align		4
.L_283:
        /*0044*/ 	.word	index@(.nv.constant0._ZN7cutlass13device_kernelIN5flash19enable_sm80_to_sm89INS1_16FlashAttnFwdSm80INS1_25CollectiveMainloopFwdSm80ILi8ELi1ELb0EN4cute5tupleIJNS5_1CILi128EEENS7_ILi64EEENS7_ILi256EEEEEELi256ENS_10bfloat16_tEfNS_4arch4Sm80ELb0ELb1ELb0ELb1ELb1ELb0ELb1ELb0EEENS1_21CollectiveEpilogueFwdINS6_IJS8_SA_S9_EEENS6_IJNS7_ILi1EEESI_SI_EEESC_SE_Li256ELb1ELb1ELb0ELb0EEENS1_19SingleTileSchedulerILb1ELb0ELb1ELi128EEEEEEEEEvNT_6ParamsE)
        /*0048*/ 	.short	0x0210
        /*004a*/ 	.short	0x0418


	//----- nvinfo : EIATTR_SW_WAR
	.align		4
.L_284:
        /*004c*/ 	.byte	0x04, 0x36
        /*004e*/ 	.short	(.L_286 - .L_285)
.L_285:
        /*0050*/ 	.word	0x00000008
.L_286:


//--------------------- .nv.info._ZN7cutlass13device_kernelIN5flash19enable_sm80_to_sm89INS1_16FlashAttnFwdSm80INS1_25CollectiveMainloopFwdSm80ILi8ELi1ELb0EN4cute5tupleIJNS5_1CILi128EEENS7_ILi48EEENS7_ILi256EEEEEELi256ENS_10bfloat16_tEfNS_4arch4Sm80ELb0ELb1ELb0ELb1ELb1ELb1ELb1ELb0EEENS1_21CollectiveEpilogueFwdINS6_IJS8_SA_S9_EEENS6_IJNS7_ILi1EEESI_SI_EEESC_SE_Li256ELb1ELb1ELb0ELb0EEENS1_19SingleTileSchedulerILb1ELb0ELb1ELi128EEEEEEEEEvNT_6ParamsE --------------------------
	.section	.nv.info._ZN7cutlass13device_kernelIN5flash19enable_sm80_to_sm89INS1_16FlashAttnFwdSm80INS1_25CollectiveMainloopFwdSm80ILi8ELi1ELb0EN4cute5tupleIJNS5_1CILi128EEENS7_ILi48EEENS7_ILi256EEEEEELi256ENS_10bfloat16_tEfNS_4arch4Sm80ELb0ELb1ELb0ELb1ELb1ELb1ELb1ELb0EEENS1_21CollectiveEpilogueFwdINS6_IJS8_SA_S9_EEENS6_IJNS7_ILi1EEESI_SI_EEESC_SE_Li256ELb1ELb1ELb0ELb0EEENS1_19SingleTileSchedulerILb1ELb0ELb1ELi128EEEEEEEEEvNT_6ParamsE,"",@"SHT_CUDA_INFO"
	.sectionflags	@""
	.align	4


	//----- nvinfo : EIATTR_CUDA_API_VERSION
	.align		4
        /*0000*/ 	.byte	0x04, 0x37
        /*0002*/ 	.short	(.L_288 - .L_287)
.L_287:
        /*0004*/ 	.word	0x00000082


	//----- nvinfo : EIATTR_KPARAM_INFO
	.align		4
.L_288:
        /*0008*/ 	.byte	0x04, 0x17
        /*000a*/ 	.short	(.L_290 - .L_289)
.L_289:
        /*000c*/ 	.word	0x00000000
        /*0010*/ 	.short	0x0000
        /*0012*/ 	.short	0x0000
        /*0014*/ 	.byte	0x00, 0xf0, 0x61, 0x10


	//----- nvinfo : EIATTR_SPARSE_MMA_MASK
	.align		4
.L_290:
        /*0018*/ 	.byte	0x03, 0x50
        /*001a*/ 	.short	0x0000


	//----- nvinfo : EIATTR_MAXREG_COUNT
	.align		4
        /*001c*/ 	.byte	0x03, 0x1b
        /*001e*/ 	.short	0x00ff


	//----- nvinfo : EIATTR_MERCURY_ISA_VERSION
	.align		4
        /*0020*/ 	.byte	0x03, 0x5f
        /*0022*/ 	.short	0x0101


	//----- nvinfo : EIATTR_EXIT_INSTR_OFFSETS
	.align		4
        /*0024*/ 	.byte	0x04, 0x1c
        /*0026*/ 	.short	(.L_292 - .L_291)


	//   ....[0]....
.L_291:
        /*0028*/ 	.word	0x00000010


	//----- nvinfo : EIATTR_MAX_THREADS
	.align		4
.L_292:
        /*002c*/ 	.byte	0x04, 0x05
        /*002e*/ 	.short	(.L_294 - .L_293)
.L_293:
        /*0030*/ 	.word	0x00000100
        /*0034*/ 	.word	0x00000001
        /*0038*/ 	.word	0x00000001


	//----- nvinfo : EIATTR_CBANK_PARAM_SIZE
	.align		4
.L_294:
        /*003c*/ 	.byte	0x03, 0x19
        /*003e*/ 	.short	0x0418


	//----- nvinfo : EIATTR_PARAM_CBANK
	.align		4
        /*0040*/ 	.byte	0x04, 0x0a
        /*0042*/ 	.short	(.L_296 - .L_295)
	.align		4
.L_295:
        /*0044*/ 	.word	index@(.nv.constant0._ZN7cutlass13device_kernelIN5flash19enable_sm80_to_sm89INS1_16FlashAttnFwdSm80INS1_25CollectiveMainloopFwdSm80ILi8ELi1ELb0EN4cute5tupleIJNS5_1CILi128EEENS7_ILi48EEENS7_ILi256EEEEEELi256ENS_10bfloat16_tEfNS_4arch4Sm80ELb0ELb1ELb0ELb1ELb1ELb1ELb1ELb0EEENS1_21CollectiveEpilogueFwdINS6_IJS8_SA_S9_EEENS6_IJNS7_ILi1EEESI_SI_EEESC_SE_Li256ELb1ELb1ELb0ELb0EEENS1_19SingleTileSchedulerILb1ELb0ELb1ELi128EEEEEEEEEvNT_6ParamsE)
        /*0048*/ 	.short	0x0210
        /*004a*/ 	.short	0x0418


	//----- nvinfo : EIATTR_SW_WAR
	.align		4
.L_296:
        /*004c*/ 	.byte	0x04, 0x36
        /*004e*/ 	.short	(.L_298 - .L_297)
.L_297:
        /*0050*/ 	.word	0x00000008
.L_298:


//--------------------- .nv.info._ZN7cutlass13device_kernelIN5flash19enable_sm80_to_sm89INS1_16FlashAttnFwdSm80INS1_25CollectiveMainloopFwdSm80ILi8ELi1ELb0EN4cute5tupleIJNS5_1CILi128EEENS7_ILi96EEENS7_ILi256EEEEEELi256ENS_10bfloat16_tEfNS_4arch4Sm80ELb1ELb0ELb0ELb0ELb1ELb0ELb1ELb0EEENS1_21CollectiveEpilogueFwdINS6_IJS8_SA_S9_EEENS6_IJNS7_ILi1EEESI_SI_EEESC_SE_Li256ELb0ELb1ELb0ELb0EEENS1_30DynamicPersistentTileSchedulerILi256ELi256ELb0ELb1ELb0EEEEEEEEEvNT_6ParamsE --------------------------
	.section	.nv.info._ZN7cutlass13device_kernelIN5flash19enable_sm80_to_sm89INS1_16FlashAttnFwdSm80INS1_25CollectiveMainloopFwdSm80ILi8ELi1ELb0EN4cute5tupleIJNS5_1CILi128EEENS7_ILi96EEENS7_ILi256EEEEEELi256ENS_10bfloat16_tEfNS_4arch4Sm80ELb1ELb0ELb0ELb0ELb1ELb0ELb1ELb0EEENS1_21CollectiveEpilogueFwdINS6_IJS8_SA_S9_EEENS6_IJNS7_ILi1EEESI_SI_EEESC_SE_Li256ELb0ELb1ELb0ELb0EEENS1_30DynamicPersistentTileSchedulerILi256ELi256ELb0ELb1ELb0EEEEEEEEEvNT_6ParamsE,"",@"SHT_CUDA_INFO"
	.sectionflags	@""
	.align	4


	//----- nvinfo : EIATTR_CUDA_API_VERSION
	.align		4
        /*0000*/ 	.byte	0x04, 0x37
        /*0002*/ 	.short	(.L_300 - .L_299)
.L_299:
        /*0004*/ 	.word	0x00000082


	//----- nvinfo : EIATTR_KPARAM_INFO
	.align		4
.L_300:
        /*0008*/ 	.byte	0x04, 0x17
        /*000a*/ 	.short	(.L_302 - .L_301)
.L_301:
        /*000c*/ 	.word	0x00000000
        /*0010*/ 	.short	0x0000
        /*0012*/ 	.short	0x0000
        /*0014*/ 	.byte	0x00, 0xf0, 0xa1, 0x10


	//----- nvinfo : EIATTR_SPARSE_MMA_MASK
	.align		4
.L_302:
        /*0018*/ 	.byte	0x03, 0x50
        /*001a*/ 	.short	0x0000


	//----- nvinfo : EIATTR_MAXREG_COUNT
	.align		4
        /*001c*/ 	.byte	0x03, 0x1b
        /*001e*/ 	.short	0x00ff


	//----- nvinfo : EIATTR_MERCURY_ISA_VERSION
	.align		4
        /*0020*/ 	.byte	0x03, 0x5f
        /*0022*/ 	.short	0x0101


	//----- nvinfo : EIATTR_EXIT_INSTR_OFFSETS
	.align		4
        /*0024*/ 	.byte	0x04, 0x1c
        /*0026*/ 	.short	(.L_304 - .L_303)


	//   ....[0]....
.L_303:
        /*0028*/ 	.word	0x00000010


	//----- nvinfo : EIATTR_MAX_THREADS
	.align		4
.L_304:
        /*002c*/ 	.byte	0x04, 0x05
        /*002e*/ 	.short	(.L_306 - .L_305)
.L_305:
        /*0030*/ 	.word	0x00000100
        /*0034*/ 	.word	0x00000001
        /*0038*/ 	.word	0x00000001


	//----- nvinfo : EIATTR_CBANK_PARAM_SIZE
	.align		4
.L_306:
        /*003c*/ 	.byte	0x03, 0x19
        /*003e*/ 	.short	0x0428


	//----- nvinfo : EIATTR_PARAM_CBANK
	.align		4
        /*0040*/ 	.byte	0x04, 0x0a
        /*0042*/ 	.short	(.L_308 - .L_307)
	.align		4
.L_307:
        /*0044*/ 	.word	index@(.nv.constant0._ZN7cutlass13device_kernelIN5flash19enable_sm80_to_sm89INS1_16FlashAttnFwdSm80INS1_25CollectiveMainloopFwdSm80ILi8ELi1ELb0EN4cute5tupleIJNS5_1CILi128EEENS7_ILi96EEENS7_ILi256EEEEEELi256ENS_10bfloat16_tEfNS_4arch4Sm80ELb1ELb0ELb0ELb0ELb1ELb0ELb1ELb0EEENS1_21CollectiveEpilogueFwdINS6_IJS8_SA_S9_EEENS6_IJNS7_ILi1EEESI_SI_EEESC_SE_Li256ELb0ELb1ELb0ELb0EEENS1_30DynamicPersistentTileSchedulerILi256ELi256ELb0ELb1ELb0EEEEEEEEEvNT_6ParamsE)
        /*0048*/ 	.short	0x0210
        /*004a*/ 	.short	0x0428


	//----- nvinfo : EIATTR_SW_WAR
	.align		4
.L_308:
        /*004c*/ 	.byte	0x04, 0x36
        /*004e*/ 	.short	(.L_310 - .L_309)
.L_309:
        /*0050*/ 	.word	0x00000008
.L_310:


//--------------------- .nv.info._ZN7cutlass13device_kernelIN5flash19enable_sm80_to_sm89INS1_16FlashAttnFwdSm80INS1_25CollectiveMainloopFwdSm80ILi8ELi1ELb0EN4cute5tupleIJNS5_1CILi128EEENS7_ILi96EEENS7_ILi256EEEEEELi256ENS_10bfloat16_tEfNS_4arch4Sm80ELb1ELb0ELb0ELb1ELb1ELb0ELb1ELb0EEENS1_21CollectiveEpilogueFwdINS6_IJS8_SA_S9_EEENS6_IJNS7_ILi1EEESI_SI_EEESC_SE_Li256ELb1ELb1ELb0ELb0EEENS1_19SingleTileSchedulerILb1ELb0ELb1ELi128EEEEEEEEEvNT_6ParamsE --------------------------
	.section	.nv.info._ZN7cutlass13device_kernelIN5flash19enable_sm80_to_sm89INS1_16FlashAttnFwdSm80INS1_25CollectiveMainloopFwdSm80ILi8ELi1ELb0EN4cute5tupleIJNS5_1CILi128EEENS7_ILi96EEENS7_ILi256EEEEEELi256ENS_10bfloat16_tEfNS_4arch4Sm80ELb1ELb0ELb0ELb1ELb1ELb0ELb1ELb0EEENS1_21CollectiveEpilogueFwdINS6_IJS8_SA_S9_EEENS6_IJNS7_ILi1EEESI_SI_EEESC_SE_Li256ELb1ELb1ELb0ELb0EEENS1_19SingleTileSchedulerILb1ELb0ELb1ELi128EEEEEEEEEvNT_6ParamsE,"",@"SHT_CUDA_INFO"
	.sectionflags	@""
	.align	4


	//----- nvinfo : EIATTR_CUDA_API_VERSION
	.align		4
        /*0000*/ 	.byte	0x04, 0x37
        /*0002*/ 	.short	(.L_312 - .L_311)
.L_311:
        /*0004*/ 	.word	0x00000082


	//----- nvinfo : EIATTR_KPARAM_INFO
	.align		4
.L_312:
        /*0008*/ 	.byte	0x04, 0x17
        /*000a*/ 	.short	(.L_314 - .L_313)
.L_313:
        /*000c*/ 	.word	0x00000000
        /*0010*/ 	.short	0x0000
        /*0012*/ 	.short	0x0000
        /*0014*/ 	.byte	0x00, 0xf0, 0x61, 0x10


	//----- nvinfo : EIATTR_SPARSE_MMA_MASK
	.align		4
.L_314:
        /*0018*/ 	.byte	0x03, 0x50
        /*001a*/ 	.short	0x0000


	//----- nvinfo : EIATTR_MAXREG_COUNT
	.align		4
        /*001c*/ 	.byte	0x03, 0x1b
        /*001e*/ 	.short	0x00ff


	//----- nvinfo : EIATTR_MERCURY_ISA_VERSION
	.align		4
        /*0020*/ 	.byte	0x03, 0x5f
        /*0022*/ 	.short	0x0101


	//----- nvinfo : EIATTR_EXIT_INSTR_OFFSETS
	.align		4
        /*0024*/ 	.byte	0x04, 0x1c
        /*0026*/ 	.short	(.L_316 - .L_315)


	//   ....[0]....
.L_315:
        /*0028*/ 	.word	0x00000010


	//----- nvinfo : EIATTR_MAX_THREADS
	.align		4
.L_316:
        /*002c*/ 	.byte	0x04, 0x05
        /*002e*/ 	.short	(.L_318 - .L_317)
.L_317:
        /*0030*/ 	.word	0x00000100
        /*0034*/ 	.word	0x00000001
        /*0038*/ 	.word	0x00000001


	//----- nvinfo : EIATTR_CBANK_PARAM_SIZE
	.align		4
.L_318:
        /*003c*/ 	.byte	0x03, 0x19
        /*003e*/ 	.short	0x0418


	//----- nvinfo : EIATTR_PARAM_CBANK
	.align		4
        /*0040*/ 	.byte	0x04, 0x0a
        /*0042*/ 	.short	(.L_320 - .L_319)
	.align		4
.L_319:
        /*0044*/ 	.word	index@(.nv.constant0._ZN7cutlass13device_kernelIN5flash19enable_sm80_to_sm89INS1_16FlashAttnFwdSm80INS1_25CollectiveMainloopFwdSm80ILi8ELi1ELb0EN4cute5tupleIJNS5_1CILi128EEENS7_ILi96EEENS7_ILi256EEEEEELi256ENS_10bfloat16_tEfNS_4arch4Sm80ELb1ELb0ELb0ELb1ELb1ELb0ELb1ELb0EEENS1_21CollectiveEpilogueFwdINS6_IJS8_SA_S9_EEENS6_IJNS7_ILi1EEESI_SI_EEESC_SE_Li256ELb1ELb1ELb0ELb0EEENS1_19SingleTileSchedulerILb1ELb0ELb1ELi128EEEEEEEEEvNT_6ParamsE)
        /*0048*/ 	.short	0x0210
        /*004a*/ 	.short	0x0418


	//----- nvinfo : EIATTR_SW_WAR
	.align		4
.L_320:
        /*004c*/ 	.byte	0x04, 0x36
        /*004e*/ 	.short	(.L_322 - .L_321)
.L_321:
        /*0050*/ 	.word	0x00000008
.L_322:


//--------------------- .nv.info._ZN7cutlass13device_kernelIN5flash19enable_sm80_to_sm89INS1_16FlashAttnFwdSm80INS1_25CollectiveMainloopFwdSm80ILi8ELi1ELb0EN4cute5tupleIJNS5_1CILi128EEENS7_ILi48EEENS7_ILi256EEEEEELi256ENS_10bfloat16_tEfNS_4arch4Sm80ELb1ELb0ELb0ELb1ELb1ELb1ELb1ELb0EEENS1_21CollectiveEpilogueFwdINS6_IJS8_SA_S9_EEENS6_IJNS7_ILi1EEESI_SI_EEESC_SE_Li256ELb1ELb1ELb0ELb0EEENS1_19SingleTileSchedulerILb1ELb0ELb1ELi128EEEEEEEEEvNT_6ParamsE --------------------------
	.section	.nv.info._ZN7cutlass13device_kernelIN5flash19enable_sm80_to_sm89INS1_16FlashAttnFwdSm80INS1_25CollectiveMainloopFwdSm80ILi8ELi1ELb0EN4cute5tupleIJNS5_1CILi128EEENS7_ILi48EEENS7_ILi256EEEEEELi256ENS_10bfloat16_tEfNS_4arch4Sm80ELb1ELb0ELb0ELb1ELb1ELb1ELb1ELb0EEENS1_21CollectiveEpilogueFwdINS6_IJS8_SA_S9_EEENS6_IJNS7_ILi1EEESI_SI_EEESC_SE_Li256ELb1ELb1ELb0ELb0EEENS1_19SingleTileSchedulerILb1ELb0ELb1ELi128EEEEEEEEEvNT_6ParamsE,"",@"SHT_CUDA_INFO"
	.sectionflags	@""
	.align	4


	//----- nvinfo : EIATTR_CUDA_API_VERSION
	.align		4
        /*0000*/ 	.byte	0x04, 0x37
        /*0002*/ 	.short	(.L_324 - .L_323)
.L_323:
        /*0004*/ 	.word	0x00000082


	//----- nvinfo : EIATTR_KPARAM_INFO
	.align		4
.L_324:
        /*0008*/ 	.byte	0x04, 0x17
        /*000a*/ 	.short	(.L_326 - .L_325)
.L_325:
        /*000c*/ 	.word	0x00000000
        /*0010*/ 	.short	0x0000
        /*0012*/ 	.short	0x0000
        /*0014*/ 	.byte	0x00, 0xf0, 0x61, 0x10


	//----- nvinfo : EIATTR_SPARSE_MMA_MASK
	.align		4
.L_326:
        /*0018*/ 	.byte	0x03, 0x50
        /*001a*/ 	.short	0x0000


	//----- nvinfo : EIATTR_MAXREG_COUNT
	.align		4
        /*001c*/ 	.byte	0x03, 0x1b
        /*001e*/ 	.short	0x00ff


	//----- nvinfo : EIATTR_MERCURY_ISA_VERSION
	.align		4
        /*0020*/ 	.byte	0x03, 0x5f
        /*0022*/ 	.short	0x0101


	//----- nvinfo : EIATTR_EXIT_INSTR_OFFSETS
	.align		4
        /*0024*/ 	.byte	0x04, 0x1c
        /*0026*/ 	.short	(.L_328 - .L_327)


	//   ....[0]....
.L_327:
        /*0028*/ 	.word	0x00000010


	//----- nvinfo : EIATTR_MAX_THREADS
	.align		4
.L_328:
        /*002c*/ 	.byte	0x04, 0x05
        /*002e*/ 	.short	(.L_330 - .L_329)
.L_329:
        /*0030*/ 	.word	0x00000100
        /*0034*/ 	.word	0x00000001
        /*0038*/ 	.word	0x00000001


	//----- nvinfo : EIATTR_CBANK_PARAM_SIZE
	.align		4
.L_330:
        /*003c*/ 	.byte	0x03, 0x19
        /*003e*/ 	.short	0x0418


	//----- nvinfo : EIATTR_PARAM_CBANK
	.align		4
        /*0040*/ 	.byte	0x04, 0x0a
        /*0042*/ 	.short	(.L_332 - .L_331)
	.align		4
.L_331:
        /*0044*/ 	.word	index@(.nv.constant0._ZN7cutlass13device_kernelIN5flash19enable_sm80_to_sm89INS1_16FlashAttnFwdSm80INS1_25CollectiveMainloopFwdSm80ILi8ELi1ELb0EN4cute5tupleIJNS5_1CILi128EEENS7_ILi48EEENS7_ILi256EEEEEELi256ENS_10bfloat16_tEfNS_4arch4Sm80ELb1ELb0ELb0ELb1ELb1ELb1ELb1ELb0EEENS1_21CollectiveEpilogueFwdINS6_IJS8_SA_S9_EEENS6_IJNS7_ILi1EEESI_SI_EEESC_SE_Li256ELb1ELb1ELb0ELb0EEENS1_19SingleTileSchedulerILb1ELb0ELb1ELi128EEEEEEEEEvNT_6ParamsE)
        /*0048*/ 	.short	0x0210
        /*004a*/ 	.short	0x0418


	//----- nvinfo : EIATTR_SW_WAR
	.align		4
.L_332:
        /*004c*/ 	.byte	0x04, 0x36
        /*004e*/ 	.short	(.L_334 - .L_333)
.L_333:
        /*0050*/ 	.word	0x00000008
.L_334:


//--------------------- .nv.callgraph             --------------------------
	.section	.nv.callgraph,"",@"SHT_CUDA_CALLGRAPH"
	.align	4
	.sectionentsize	8
	.align		4
        /*0000*/ 	.word	0x00000000
	.align		4
        /*0004*/ 	.word	0xffffffff
	.align		4
        /*0008*/ 	.word	0x00000000
	.align		4
        /*000c*/ 	.word	0xfffffffe
	.align		4
        /*0010*/ 	.word	0x00000000
	.align		4
        /*0014*/ 	.word	0xfffffffd
	.align		4
        /*0018*/ 	.word	0x00000000
	.align		4
        /*001c*/ 	.word	0xfffffffc


//--------------------- .nv.constant4             --------------------------
	.section	.nv.constant4,"a",@progbits
	.align	8
	.align		8
.nv.constant4:
        /*0000*/ 	.dword	_ZN72_INTERNAL_fae0b772_36_flash_fwd_hdim256_bf16_paged_sm80_cu_a6473388_31384cuda3std3__45__cpo5beginE
	.align		8
        /*0008*/ 	.dword	_ZN72_INTERNAL_fae0b772_36_flash_fwd_hdim256_bf16_paged_sm80_cu_a6473388_31384cuda3std3__45__cpo3endE
	.align		8
        /*0010*/ 	.dword	_ZN72_INTERNAL_fae0b772_36_flash_fwd_hdim256_bf16_paged_sm80_cu_a6473388_31384cuda3std3__45__cpo6cbeginE
	.align		8
        /*0018*/ 	.dword	_ZN72_INTERNAL_fae0b772_36_flash_fwd_hdim256_bf16_paged_sm80_cu_a6473388_31384cuda3std3__45__cpo4cendE
	.align		8
        /*0020*/ 	.dword	_ZN72_INTERNAL_fae0b772_36_flash_fwd_hdim256_bf16_paged_sm80_cu_a6473388_31384cuda3std3__474_GLOBAL__N__fae0b772_36_flash_fwd_hdim256_bf16_paged_sm80_cu_a6473388_31386ignoreE
	.align		8
        /*0028*/ 	.dword	_ZN72_INTERNAL_fae0b772_36_flash_fwd_hdim256_bf16_paged_sm80_cu_a6473388_31384cuda3std3__419piecewise_constructE
	.align		8
        /*0030*/ 	.dword	_ZN72_INTERNAL_fae0b772_36_flash_fwd_hdim256_bf16_paged_sm80_cu_a6473388_31384cuda3std3__48in_placeE
	.align		8
        /*0038*/ 	.dword	_ZN72_INTERNAL_fae0b772_36_flash_fwd_hdim256_bf16_paged_sm80_cu_a6473388_31384cuda3std6ranges3__45__cpo4swapE
	.align		8
        /*0040*/ 	.dword	_ZN72_INTERNAL_fae0b772_36_flash_fwd_hdim256_bf16_paged_sm80_cu_a6473388_31384cuda3std6ranges3__45__cpo9iter_moveE
	.align		8
        /*0048*/ 	.dword	_ZN72_INTERNAL_fae0b772_36_flash_fwd_hdim256_bf16_paged_sm80_cu_a6473388_31384cute7productE
	.align		8
        /*0050*/ 	.dword	_ZN72_INTERNAL_fae0b772_36_flash_fwd_hdim256_bf16_paged_sm80_cu_a6473388_31384cute1_E


//--------------------- .text._ZN7cutlass13device_kernelIN5flash19enable_sm80_to_sm89INS1_16FlashAttnFwdSm80INS1_25CollectiveMainloopFwdSm80ILi8ELi1ELb1EN4cute5tupleIJNS5_1CILi128EEENS7_ILi64EEENS7_ILi256EEEEEELi256ENS_10bfloat16_tEfNS_4arch4Sm80ELb0ELb0ELb0ELb0ELb1ELb0ELb1ELb0EEENS1_21CollectiveEpilogueFwdINS6_IJS8_SA_S9_EEENS6_IJNS7_ILi1EEESI_SI_EEESC_SE_Li256ELb0ELb1ELb0ELb0EEENS1_19SingleTileSchedulerILb0ELb0ELb1ELi128EEEEEEEEEvNT_6ParamsE --------------------------
	.section	.text._ZN7cutlass13device_kernelIN5flash19enable_sm80_to_sm89INS1_16FlashAttnFwdSm80INS1_25CollectiveMainloopFwdSm80ILi8ELi1ELb1EN4cute5tupleIJNS5_1CILi128EEENS7_ILi64EEENS7_ILi256EEEEEELi256ENS_10bfloat16_tEfNS_4arch4Sm80ELb0ELb0ELb0ELb0ELb1ELb0ELb1ELb0EEENS1_21CollectiveEpilogueFwdINS6_IJS8_SA_S9_EEENS6_IJNS7_ILi1EEESI_SI_EEESC_SE_Li256ELb0ELb1ELb0ELb0EEENS1_19SingleTileSchedulerILb0ELb0ELb1ELi128EEEEEEEEEvNT_6ParamsE,"ax",@progbits
	.align	128
.text._ZN7cutlass13device_kernelIN5flash19enable_sm80_to_sm89INS1_16FlashAttnFwdSm80INS1_25CollectiveMainloopFwdSm80ILi8ELi1ELb1EN4cute5tupleIJNS5_1CILi128EEENS7_ILi64EEENS7_ILi256EEEEEELi256ENS_10bfloat16_tEfNS_4arch4Sm80ELb0ELb0ELb0ELb0ELb1ELb0ELb1ELb0EEENS1_21CollectiveEpilogueFwdINS6_IJS8_SA_S9_EEENS6_IJNS7_ILi1EEESI_SI_EEESC_SE_Li256ELb0ELb1ELb0ELb0EEENS1_19SingleTileSchedulerILb0ELb0ELb1ELi128EEEEEEEEEvNT_6ParamsE:
        .type           _ZN7cutlass13device_kernelIN5flash19enable_sm80_to_sm89INS1_16FlashAttnFwdSm80INS1_25CollectiveMainloopFwdSm80ILi8ELi1ELb1EN4cute5tupleIJNS5_1CILi128EEENS7_ILi64EEENS7_ILi256EEEEEELi256ENS_10bfloat16_tEfNS_4arch4Sm80ELb0ELb0ELb0ELb0ELb1ELb0ELb1ELb0EEENS1_21CollectiveEpilogueFwdINS6_IJS8_SA_S9_EEENS6_IJNS7_ILi1EEESI_SI_EEESC_SE_Li256ELb0ELb1ELb0ELb0EEENS1_19SingleTileSchedulerILb0ELb0ELb1ELi128EEEEEEEEEvNT_6ParamsE,@function
        .size           _ZN7cutlass13device_kernelIN5flash19enable_sm80_to_sm89INS1_16FlashAttnFwdSm80INS1_25CollectiveMainloopFwdSm80ILi8ELi1ELb1EN4cute5tupleIJNS5_1CILi128EEENS7_ILi64EEENS7_ILi256EEEEEELi256ENS_10bfloat16_tEfNS_4arch4Sm80ELb0ELb0ELb0ELb0ELb1ELb0ELb1ELb0EEENS1_21CollectiveEpilogueFwdINS6_IJS8_SA_S9_EEENS6_IJNS7_ILi1EEESI_SI_EEESC_SE_Li256ELb0ELb1ELb0ELb0EEENS1_19SingleTileSchedulerILb0ELb0ELb1ELi128EEEEEEEEEvNT_6ParamsE,(.L_x_18 - _ZN7cutlass13device_kernelIN5flash19enable_sm80_to_sm89INS1_16FlashAttnFwdSm80INS1_25CollectiveMainloopFwdSm80ILi8ELi1ELb1EN4cute5tupleIJNS5_1CILi128EEENS7_ILi64EEENS7_ILi256EEEEEELi256ENS_10bfloat16_tEfNS_4arch4Sm80ELb0ELb0ELb0ELb0ELb1ELb0ELb1ELb0EEENS1_21CollectiveEpilogueFwdINS6_IJS8_SA_S9_EEENS6_IJNS7_ILi1EEESI_SI_EEESC_SE_Li256ELb0ELb1ELb0ELb0EEENS1_19SingleTileSchedulerILb0ELb0ELb1ELi128EEEEEEEEEvNT_6ParamsE)
        .other          _ZN7cutlass13device_kernelIN5flash19enable_sm80_to_sm89INS1_16FlashAttnFwdSm80INS1_25CollectiveMainloopFwdSm80ILi8ELi1ELb1EN4cute5tupleIJNS5_1CILi128EEENS7_ILi64EEENS7_ILi256EEEEEELi256ENS_10bfloat16_tEfNS_4arch4Sm80ELb0ELb0ELb0ELb0ELb1ELb0ELb1ELb0EEENS1_21CollectiveEpilogueFwdINS6_IJS8_SA_S9_EEENS6_IJNS7_ILi1EEESI_SI_EEESC_SE_Li256ELb0ELb1ELb0ELb0EEENS1_19SingleTileSchedulerILb0ELb0ELb1ELi128EEEEEEEEEvNT_6ParamsE,@"STO_CUDA_ENTRY STV_DEFAULT"
_ZN7cutlass13device_kernelIN5flash19enable_sm80_to_sm89INS1_16FlashAttnFwdSm80INS1_25CollectiveMainloopFwdSm80ILi8ELi1ELb1EN4cute5tupleIJNS5_1CILi128EEENS7_ILi64EEENS7_ILi256EEEEEELi256ENS_10bfloat16_tEfNS_4arch4Sm80ELb0ELb0ELb0ELb0ELb1ELb0ELb1ELb0EEENS1_21CollectiveEpilogueFwdINS6_IJS8_SA_S9_EEENS6_IJNS7_ILi1EEESI_SI_EEESC_SE_Li256ELb0ELb1ELb0ELb0EEENS1_19SingleTileSchedulerILb0ELb0ELb1ELi128EEEEEEEEEvNT_6ParamsE:
[----:B------:R-:W-:Y:S01]  /*0000*/  LDC R1, c[0x0][0x28] ;  /* 0x00000a00ff017b82 */ /* 0x000fe20000000800 */
[----:B------:R-:W-:Y:S05]  /*0010*/  EXIT ;  /* 0x000000000000794d */ /* 0x000fea0003800000 */
.L_x_0:
[----:B------:R-:W-:-:S00]  /*0020*/  BRA `(.L_x_0) ;  /* 0xfffffffc00fc7947 */ /* 0x000fc0000383ffff */
[----:B------:R-:W-:-:S00]  /*0030*/  NOP ;  /* 0x0000000000007918 */ /* 0x000fc00000000000 */
        /* <DEDUP_REMOVED lines=12> */
.L_x_18:


//--------------------- .text._ZN7cutlass13device_kernelIN5flash19enable_sm80_to_sm89INS1_16FlashAttnFwdSm80INS1_25CollectiveMainloopFwdSm80ILi8ELi1ELb1EN4cute5tupleIJNS5_1CILi128EEENS7_ILi64EEENS7_ILi256EEEEEELi256ENS_10bfloat16_tEfNS_4arch4Sm80ELb0ELb0ELb0ELb1ELb1ELb0ELb1ELb0EEENS1_21CollectiveEpilogueFwdINS6_IJS8_SA_S9_EEENS6_IJNS7_ILi1EEESI_SI_EEESC_SE_Li256ELb1ELb1ELb0ELb0EEENS1_19SingleTileSchedulerILb1ELb0ELb1ELi128EEEEEEEEEvNT_6ParamsE --------------------------
	.section	.text._ZN7cutlass13device_kernelIN5flash19enable_sm80_to_sm89INS1_16FlashAttnFwdSm80INS1_25CollectiveMainloopFwdSm80ILi8ELi1ELb1EN4cute5tupleIJNS5_1CILi128EEENS7_ILi64EEENS7_ILi256EEEEEELi256ENS_10bfloat16_tEfNS_4arch4Sm80ELb0ELb0ELb0ELb1ELb1ELb0ELb1ELb0EEENS1_21CollectiveEpilogueFwdINS6_IJS8_SA_S9_EEENS6_IJNS7_ILi1EEESI_SI_EEESC_SE_Li256ELb1ELb1ELb0ELb0EEENS1_19SingleTileSchedulerILb1ELb0ELb1ELi128EEEEEEEEEvNT_6ParamsE,"ax",@progbits
	.align	128
.text._ZN7cutlass13device_kernelIN5flash19enable_sm80_to_sm89INS1_16FlashAttnFwdSm80INS1_25CollectiveMainloopFwdSm80ILi8ELi1ELb1EN4cute5tupleIJNS5_1CILi128EEENS7_ILi64EEENS7_ILi256EEEEEELi256ENS_10bfloat16_tEfNS_4arch4Sm80ELb0ELb0ELb0ELb1ELb1ELb0ELb1ELb0EEENS1_21CollectiveEpilogueFwdINS6_IJS8_SA_S9_EEENS6_IJNS7_ILi1EEESI_SI_EEESC_SE_Li256ELb1ELb1ELb0ELb0EEENS1_19SingleTileSchedulerILb1ELb0ELb1ELi128EEEEEEEEEvNT_6ParamsE:
        .type           _ZN7cutlass13device_kernelIN5flash19enable_sm80_to_sm89INS1_16FlashAttnFwdSm80INS1_25CollectiveMainloopFwdSm80ILi8ELi1ELb1EN4cute5tupleIJNS5_1CILi128EEENS7_ILi64EEENS7_ILi256EEEEEELi256ENS_10bfloat16_tEfNS_4arch4Sm80ELb0ELb0ELb0ELb1ELb1ELb0ELb1ELb0EEENS1_21CollectiveEpilogueFwdINS6_IJS8_SA_S9_EEENS6_IJNS7_ILi1EEESI_SI_EEESC_SE_Li256ELb1ELb1ELb0ELb0EEENS1_19SingleTileSchedulerILb1ELb0ELb1ELi128EEEEEEEEEvNT_6ParamsE,@function
        .size           _ZN7cutlass13device_kernelIN5flash19enable_sm80_to_sm89INS1_16FlashAttnFwdSm80INS1_25CollectiveMainloopFwdSm80ILi8ELi1ELb1EN4cute5tupleIJNS5_1CILi128EEENS7_ILi64EEENS7_ILi256EEEEEELi256ENS_10bfloat16_tEfNS_4arch4Sm80ELb0ELb0ELb0ELb1ELb1ELb0ELb1ELb0EEENS1_21CollectiveEpilogueFwdINS6_IJS8_SA_S9_EEENS6_IJNS7_ILi1EEESI_SI_EEESC_SE_Li256ELb1ELb1ELb0ELb0EEENS1_19SingleTileSchedulerILb1ELb0ELb1ELi128EEEEEEEEEvNT_6ParamsE,(.L_x_19 - _ZN7cutlass13device_kernelIN5flash19enable_sm80_to_sm89INS1_16FlashAttnFwdSm80INS1_25CollectiveMainloopFwdSm80ILi8ELi1ELb1EN4cute5tupleIJNS5_1CILi128EEENS7_ILi64EEENS7_ILi256EEEEEELi256ENS_10bfloat16_tEfNS_4arch4Sm80ELb0ELb0ELb0ELb1ELb1ELb0ELb1ELb0EEENS1_21CollectiveEpilogueFwdINS6_IJS8_SA_S9_EEENS6_IJNS7_ILi1EEESI_SI_EEESC_SE_Li256ELb1ELb1ELb0ELb0EEENS1_19SingleTileSchedulerILb1ELb0ELb1ELi128EEEEEEEEEvNT_6ParamsE)
        .other          _ZN7cutlass13device_kernelIN5flash19enable_sm80_to_sm89INS1_16FlashAttnFwdSm80INS1_25CollectiveMainloopFwdSm80ILi8ELi1ELb1EN4cute5tupleIJNS5_1CILi128EEENS7_ILi64EEENS7_ILi256EEEEEELi256ENS_10bfloat16_tEfNS_4arch4Sm80ELb0ELb0ELb0ELb1ELb1ELb0ELb1ELb0EEENS1_21CollectiveEpilogueFwdINS6_IJS8_SA_S9_EEENS6_IJNS7_ILi1EEESI_SI_EEESC_SE_Li256ELb1ELb1ELb0ELb0EEENS1_19SingleTileSchedulerILb1ELb0ELb1ELi128EEEEEEEEEvNT_6ParamsE,@"STO_CUDA_ENTRY STV_DEFAULT"
_ZN7cutlass13device_kernelIN5flash19enable_sm80_to_sm89INS1_16FlashAttnFwdSm80INS1_25CollectiveMainloopFwdSm80ILi8ELi1ELb1EN4cute5tupleIJNS5_1CILi128EEENS7_ILi64EEENS7_ILi256EEEEEELi256ENS_10bfloat16_tEfNS_4arch4Sm80ELb0ELb0ELb0ELb1ELb1ELb0ELb1ELb0EEENS1_21CollectiveEpilogueFwdINS6_IJS8_SA_S9_EEENS6_IJNS7_ILi1EEESI_SI_EEESC_SE_Li256ELb1ELb1ELb0ELb0EEENS1_19SingleTileSchedulerILb1ELb0ELb1ELi128EEEEEEEEEvNT_6ParamsE:
[----:B------:R-:W-:Y:S01]  /*0000*/  LDC R1, c[0x0][0x28] ;  /* 0x00000a00ff017b82 */ /* 0x000fe20000000800 */
[----:B------:R-:W-:Y:S05]  /*0010*/  EXIT ;  /* 0x000000000000794d */ /* 0x000fea0003800000 */
.L_x_1:
        /* <DEDUP_REMOVED lines=14> */
.L_x_19:


//--------------------- .text._ZN7cutlass13device_kernelIN5flash19enable_sm80_to_sm89INS1_16FlashAttnFwdSm80INS1_25CollectiveMainloopFwdSm80ILi8ELi1ELb0EN4cute5tupleIJNS5_1CILi128EEENS7_ILi32EEENS7_ILi256EEEEEELi256ENS_10bfloat16_tEfNS_4arch4Sm80ELb0ELb0ELb0ELb1ELb1ELb1ELb1ELb0EEENS1_21CollectiveEpilogueFwdINS6_IJS8_SA_S9_EEENS6_IJNS7_ILi1EEESI_SI_EEESC_SE_Li256ELb1ELb1ELb0ELb0EEENS1_19SingleTileSchedulerILb1ELb0ELb1ELi128EEEEEEEEEvNT_6ParamsE --------------------------
	.section	.text._ZN7cutlass13device_kernelIN5flash19enable_sm80_to_sm89INS1_16FlashAttnFwdSm80INS1_25CollectiveMainloopFwdSm80ILi8ELi1ELb0EN4cute5tupleIJNS5_1CILi128EEENS7_ILi32EEENS7_ILi256EEEEEELi256ENS_10bfloat16_tEfNS_4arch4Sm80ELb0ELb0ELb0ELb1ELb1ELb1ELb1ELb0EEENS1_21CollectiveEpilogueFwdINS6_IJS8_SA_S9_EEENS6_IJNS7_ILi1EEESI_SI_EEESC_SE_Li256ELb1ELb1ELb0ELb0EEENS1_19SingleTileSchedulerILb1ELb0ELb1ELi128EEEEEEEEEvNT_6ParamsE,"ax",@progbits
	.align	128
.text._ZN7cutlass13device_kernelIN5flash19enable_sm80_to_sm89INS1_16FlashAttnFwdSm80INS1_25CollectiveMainloopFwdSm80ILi8ELi1ELb0EN4cute5tupleIJNS5_1CILi128EEENS7_ILi32EEENS7_ILi256EEEEEELi256ENS_10bfloat16_tEfNS_4arch4Sm80ELb0ELb0ELb0ELb1ELb1ELb1ELb1ELb0EEENS1_21CollectiveEpilogueFwdINS6_IJS8_SA_S9_EEENS6_IJNS7_ILi1EEESI_SI_EEESC_SE_Li256ELb1ELb1ELb0ELb0EEENS1_19SingleTileSchedulerILb1ELb0ELb1ELi128EEEEEEEEEvNT_6ParamsE:
        .type           _ZN7cutlass13device_kernelIN5flash19enable_sm80_to_sm89INS1_16FlashAttnFwdSm80INS1_25CollectiveMainloopFwdSm80ILi8ELi1ELb0EN4cute5tupleIJNS5_1CILi128EEENS7_ILi32EEENS7_ILi256EEEEEELi256ENS_10bfloat16_tEfNS_4arch4Sm80ELb0ELb0ELb0ELb1ELb1ELb1ELb1ELb0EEENS1_21CollectiveEpilogueFwdINS6_IJS8_SA_S9_EEENS6_IJNS7_ILi1EEESI_SI_EEESC_SE_Li256ELb1ELb1ELb0ELb0EEENS1_19SingleTileSchedulerILb1ELb0ELb1ELi128EEEEEEEEEvNT_6ParamsE,@function
        .size           _ZN7cutlass13device_kernelIN5flash19enable_sm80_to_sm89INS1_16FlashAttnFwdSm80INS1_25CollectiveMainloopFwdSm80ILi8ELi1ELb0EN4cute5tupleIJNS5_1CILi128EEENS7_ILi32EEENS7_ILi256EEEEEELi256ENS_10bfloat16_tEfNS_4arch4Sm80ELb0ELb0ELb0ELb1ELb1ELb1ELb1ELb0EEENS1_21CollectiveEpilogueFwdINS6_IJS8_SA_S9_EEENS6_IJNS7_ILi1EEESI_SI_EEESC_SE_Li256ELb1ELb1ELb0ELb0EEENS1_19SingleTileSchedulerILb1ELb0ELb1ELi128EEEEEEEEEvNT_6ParamsE,(.L_x_20 - _ZN7cutlass13device_kernelIN5flash19enable_sm80_to_sm89INS1_16FlashAttnFwdSm80INS1_25CollectiveMainloopFwdSm80ILi8ELi1ELb0EN4cute5tupleIJNS5_1CILi128EEENS7_ILi32EEENS7_ILi256EEEEEELi256ENS_10bfloat16_tEfNS_4arch4Sm80ELb0ELb0ELb0ELb1ELb1ELb1ELb1ELb0EEENS1_21CollectiveEpilogueFwdINS6_IJS8_SA_S9_EEENS6_IJNS7_ILi1EEESI_SI_EEESC_SE_Li256ELb1ELb1ELb0ELb0EEENS1_19SingleTileSchedulerILb1ELb0ELb1ELi128EEEEEEEEEvNT_6ParamsE)
        .other          _ZN7cutlass13device_kernelIN5flash19enable_sm80_to_sm89INS1_16FlashAttnFwdSm80INS1_25CollectiveMainloopFwdSm80ILi8ELi1ELb0EN4cute5tupleIJNS5_1CILi128EEENS7_ILi32EEENS7_ILi256EEEEEELi256ENS_10bfloat16_tEfNS_4arch4Sm80ELb0ELb0ELb0ELb1ELb1ELb1ELb1ELb0EEENS1_21CollectiveEpilogueFwdINS6_IJS8_SA_S9_EEENS6_IJNS7_ILi1EEESI_SI_EEESC_SE_Li256ELb1ELb1ELb0ELb0EEENS1_19SingleTileSchedulerILb1ELb0ELb1ELi128EEEEEEEEEvNT_6ParamsE,@"STO_CUDA_ENTRY STV_DEFAULT"
_ZN7cutlass13device_kernelIN5flash19enable_sm80_to_sm89INS1_16FlashAttnFwdSm80INS1_25CollectiveMainloopFwdSm80ILi8ELi1ELb0EN4cute5tupleIJNS5_1CILi128EEENS7_ILi32EEENS7_ILi256EEEEEELi256ENS_10bfloat16_tEfNS_4arch4Sm80ELb0ELb0ELb0ELb1ELb1ELb1ELb1ELb0EEENS1_21CollectiveEpilogueFwdINS6_IJS8_SA_S9_EEENS6_IJNS7_ILi1EEESI_SI_EEESC_SE_Li256ELb1ELb1ELb0ELb0EEENS1_19SingleTileSchedulerILb1ELb0ELb1ELi128EEEEEEEEEvNT_6ParamsE:
[----:B------:R-:W-:Y:S01]  /*0000*/  LDC R1, c[0x0][0x28] ;  /* 0x00000a00ff017b82 */ /* 0x000fe20000000800 */
[----:B------:R-:W-:Y:S05]  /*0010*/  EXIT ;  /* 0x000000000000794d */ /* 0x000fea0003800000 */
.L_x_2:
        /* <DEDUP_REMOVED lines=14> */
.L_x_20:


//--------------------- .text._ZN7cutlass13device_kernelIN5flash19enable_sm80_to_sm89INS1_16FlashAttnFwdSm80INS1_25CollectiveMainloopFwdSm80ILi8ELi1ELb1EN4cute5tupleIJNS5_1CILi128EEENS7_ILi48EEENS7_ILi256EEEEEELi256ENS_10bfloat16_tEfNS_4arch4Sm80ELb0ELb1ELb0ELb0ELb1ELb0ELb1ELb0EEENS1_21CollectiveEpilogueFwdINS6_IJS8_SA_S9_EEENS6_IJNS7_ILi1EEESI_SI_EEESC_SE_Li256ELb0ELb1ELb0ELb0EEENS1_19SingleTileSchedulerILb0ELb0ELb1ELi128EEEEEEEEEvNT_6ParamsE --------------------------
	.section	.text._ZN7cutlass13device_kernelIN5flash19enable_sm80_to_sm89INS1_16FlashAttnFwdSm80INS1_25CollectiveMainloopFwdSm80ILi8ELi1ELb1EN4cute5tupleIJNS5_1CILi128EEENS7_ILi48EEENS7_ILi256EEEEEELi256ENS_10bfloat16_tEfNS_4arch4Sm80ELb0ELb1ELb0ELb0ELb1ELb0ELb1ELb0EEENS1_21CollectiveEpilogueFwdINS6_IJS8_SA_S9_EEENS6_IJNS7_ILi1EEESI_SI_EEESC_SE_Li256ELb0ELb1ELb0ELb0EEENS1_19SingleTileSchedulerILb0ELb0ELb1ELi128EEEEEEEEEvNT_6ParamsE,"ax",@progbits
	.align	128
.text._ZN7cutlass13device_kernelIN5flash19enable_sm80_to_sm89INS1_16FlashAttnFwdSm80INS1_25CollectiveMainloopFwdSm80ILi8ELi1ELb1EN4cute5tupleIJNS5_1CILi128EEENS7_ILi48EEENS7_ILi256EEEEEELi256ENS_10bfloat16_tEfNS_4arch4Sm80ELb0ELb1ELb0ELb0ELb1ELb0ELb1ELb0EEENS1_21CollectiveEpilogueFwdINS6_IJS8_SA_S9_EEENS6_IJNS7_ILi1EEESI_SI_EEESC_SE_Li256ELb0ELb1ELb0ELb0EEENS1_19SingleTileSchedulerILb0ELb0ELb1ELi128EEEEEEEEEvNT_6ParamsE:
        .type           _ZN7cutlass13device_kernelIN5flash19enable_sm80_to_sm89INS1_16FlashAttnFwdSm80INS1_25CollectiveMainloopFwdSm80ILi8ELi1ELb1EN4cute5tupleIJNS5_1CILi128EEENS7_ILi48EEENS7_ILi256EEEEEELi256ENS_10bfloat16_tEfNS_4arch4Sm80ELb0ELb1ELb0ELb0ELb1ELb0ELb1ELb0EEENS1_21CollectiveEpilogueFwdINS6_IJS8_SA_S9_EEENS6_IJNS7_ILi1EEESI_SI_EEESC_SE_Li256ELb0ELb1ELb0ELb0EEENS1_19SingleTileSchedulerILb0ELb0ELb1ELi128EEEEEEEEEvNT_6ParamsE,@function
        .size           _ZN7cutlass13device_kernelIN5flash19enable_sm80_to_sm89INS1_16FlashAttnFwdSm80INS1_25CollectiveMainloopFwdSm80ILi8ELi1ELb1EN4cute5tupleIJNS5_1CILi128EEENS7_ILi48EEENS7_ILi256EEEEEELi256ENS_10bfloat16_tEfNS_4arch4Sm80ELb0ELb1ELb0ELb0ELb1ELb0ELb1ELb0EEENS1_21CollectiveEpilogueFwdINS6_IJS8_SA_S9_EEENS6_IJNS7_ILi1EEESI_SI_EEESC_SE_Li256ELb0ELb1ELb0ELb0EEENS1_19SingleTileSchedulerILb0ELb0ELb1ELi128EEEEEEEEEvNT_6ParamsE,(.L_x_21 - _ZN7cutlass13device_kernelIN5flash19enable_sm80_to_sm89INS1_16FlashAttnFwdSm80INS1_25CollectiveMainloopFwdSm80ILi8ELi1ELb1EN4cute5tupleIJNS5_1CILi128EEENS7_ILi48EEENS7_ILi256EEEEEELi256ENS_10bfloat16_tEfNS_4arch4Sm80ELb0ELb1ELb0ELb0ELb1ELb0ELb1ELb0EEENS1_21CollectiveEpilogueFwdINS6_IJS8_SA_S9_EEENS6_IJNS7_ILi1EEESI_SI_EEESC_SE_Li256ELb0ELb1ELb0ELb0EEENS1_19SingleTileSchedulerILb0ELb0ELb1ELi128EEEEEEEEEvNT_6ParamsE)
        .other          _ZN7cutlass13device_kernelIN5flash19enable_sm80_to_sm89INS1_16FlashAttnFwdSm80INS1_25CollectiveMainloopFwdSm80ILi8ELi1ELb1EN4cute5tupleIJNS5_1CILi128EEENS7_ILi48EEENS7_ILi256EEEEEELi256ENS_10bfloat16_tEfNS_4arch4Sm80ELb0ELb1ELb0ELb0ELb1ELb0ELb1ELb0EEENS1_21CollectiveEpilogueFwdINS6_IJS8_SA_S9_EEENS6_IJNS7_ILi1EEESI_SI_EEESC_SE_Li256ELb0ELb1ELb0ELb0EEENS1_19SingleTileSchedulerILb0ELb0ELb1ELi128EEEEEEEEEvNT_6ParamsE,@"STO_CUDA_ENTRY STV_DEFAULT"
_ZN7cutlass13device_kernelIN5flash19enable_sm80_to_sm89INS1_16FlashAttnFwdSm80INS1_25CollectiveMainloopFwdSm80ILi8ELi1ELb1EN4cute5tupleIJNS5_1CILi128EEENS7_ILi48EEENS7_ILi256EEEEEELi256ENS_10bfloat16_tEfNS_4arch4Sm80ELb0ELb1ELb0ELb0ELb1ELb0ELb1ELb0EEENS1_21CollectiveEpilogueFwdINS6_IJS8_SA_S9_EEENS6_IJNS7_ILi1EEESI_SI_EEESC_SE_Li256ELb0ELb1ELb0ELb0EEENS1_19SingleTileSchedulerILb0ELb0ELb1ELi128EEEEEEEEEvNT_6ParamsE:
[----:B------:R-:W-:Y:S01]  /*0000*/  LDC R1, c[0x0][0x28] ;  /* 0x00000a00ff017b82 */ /* 0x000fe20000000800 */
[----:B------:R-:W-:Y:S05]  /*0010*/  EXIT ;  /* 0x000000000000794d */ /* 0x000fea0003800000 */
.L_x_3:
        /* <DEDUP_REMOVED lines=14> */
.L_x_21:


//--------------------- .text._ZN7cutlass13device_kernelIN5flash19enable_sm80_to_sm89INS1_16FlashAttnFwdSm80INS1_25CollectiveMainloopFwdSm80ILi8ELi1ELb1EN4cute5tupleIJNS5_1CILi128EEENS7_ILi48EEENS7_ILi256EEEEEELi256ENS_10bfloat16_tEfNS_4arch4Sm80ELb0ELb1ELb0ELb1ELb1ELb0ELb1ELb0EEENS1_21CollectiveEpilogueFwdINS6_IJS8_SA_S9_EEENS6_IJNS7_ILi1EEESI_SI_EEESC_SE_Li256ELb1ELb1ELb0ELb0EEENS1_19SingleTileSchedulerILb1ELb0ELb1ELi128EEEEEEEEEvNT_6ParamsE --------------------------
	.section	.text._ZN7cutlass13device_kernelIN5flash19enable_sm80_to_sm89INS1_16FlashAttnFwdSm80INS1_25CollectiveMainloopFwdSm80ILi8ELi1ELb1EN4cute5tupleIJNS5_1CILi128EEENS7_ILi48EEENS7_ILi256EEEEEELi256ENS_10bfloat16_tEfNS_4arch4Sm80ELb0ELb1ELb0ELb1ELb1ELb0ELb1ELb0EEENS1_21CollectiveEpilogueFwdINS6_IJS8_SA_S9_EEENS6_IJNS7_ILi1EEESI_SI_EEESC_SE_Li256ELb1ELb1ELb0ELb0EEENS1_19SingleTileSchedulerILb1ELb0ELb1ELi128EEEEEEEEEvNT_6ParamsE,"ax",@progbits
	.align	128
.text._ZN7cutlass13device_kernelIN5flash19enable_sm80_to_sm89INS1_16FlashAttnFwdSm80INS1_25CollectiveMainloopFwdSm80ILi8ELi1ELb1EN4cute5tupleIJNS5_1CILi128EEENS7_ILi48EEENS7_ILi256EEEEEELi256ENS_10bfloat16_tEfNS_4arch4Sm80ELb0ELb1ELb0ELb1ELb1ELb0ELb1ELb0EEENS1_21CollectiveEpilogueFwdINS6_IJS8_SA_S9_EEENS6_IJNS7_ILi1EEESI_SI_EEESC_SE_Li256ELb1ELb1ELb0ELb0EEENS1_19SingleTileSchedulerILb1ELb0ELb1ELi128EEEEEEEEEvNT_6ParamsE:
        .type           _ZN7cutlass13device_kernelIN5flash19enable_sm80_to_sm89INS1_16FlashAttnFwdSm80INS1_25CollectiveMainloopFwdSm80ILi8ELi1ELb1EN4cute5tupleIJNS5_1CILi128EEENS7_ILi48EEENS7_ILi256EEEEEELi256ENS_10bfloat16_tEfNS_4arch4Sm80ELb0ELb1ELb0ELb1ELb1ELb0ELb1ELb0EEENS1_21CollectiveEpilogueFwdINS6_IJS8_SA_S9_EEENS6_IJNS7_ILi1EEESI_SI_EEESC_SE_Li256ELb1ELb1ELb0ELb0EEENS1_19SingleTileSchedulerILb1ELb0ELb1ELi128EEEEEEEEEvNT_6ParamsE,@function
        .size           _ZN7cutlass13device_kernelIN5flash19enable_sm80_to_sm89INS1_16FlashAttnFwdSm80INS1_25CollectiveMainloopFwdSm80ILi8ELi1ELb1EN4cute5tupleIJNS5_1CILi128EEENS7_ILi48EEENS7_ILi256EEEEEELi256ENS_10bfloat16_tEfNS_4arch4Sm80ELb0ELb1ELb0ELb1ELb1ELb0ELb1ELb0EEENS1_21CollectiveEpilogueFwdINS6_IJS8_SA_S9_EEENS6_IJNS7_ILi1EEESI_SI_EEESC_SE_Li256ELb1ELb1ELb0ELb0EEENS1_19SingleTileSchedulerILb1ELb0ELb1ELi128EEEEEEEEEvNT_6ParamsE,(.L_x_22 - _ZN7cutlass13device_kernelIN5flash19enable_sm80_to_sm89INS1_16FlashAttnFwdSm80INS1_25CollectiveMainloopFwdSm80ILi8ELi1ELb1EN4cute5tupleIJNS5_1CILi128EEENS7_ILi48EEENS7_ILi256EEEEEELi256ENS_10bfloat16_tEfNS_4arch4Sm80ELb0ELb1ELb0ELb1ELb1ELb0ELb1ELb0EEENS1_21CollectiveEpilogueFwdINS6_IJS8_SA_S9_EEENS6_IJNS7_ILi1EEESI_SI_EEESC_SE_Li256ELb1ELb1ELb0ELb0EEENS1_19SingleTileSchedulerILb1ELb0ELb1ELi128EEEEEEEEEvNT_6ParamsE)
        .other          _ZN7cutlass13device_kernelIN5flash19enable_sm80_to_sm89INS1_16FlashAttnFwdSm80INS1_25CollectiveMainloopFwdSm80ILi8ELi1ELb1EN4cute5tupleIJNS5_1CILi128EEENS7_ILi48EEENS7_ILi256EEEEEELi256ENS_10bfloat16_tEfNS_4arch4Sm80ELb0ELb1ELb0ELb1ELb1ELb0ELb1ELb0EEENS1_21CollectiveEpilogueFwdINS6_IJS8_SA_S9_EEENS6_IJNS7_ILi1EEESI_SI_EEESC_SE_Li256ELb1ELb1ELb0ELb0EEENS1_19SingleTileSchedulerILb1ELb0ELb1ELi128EEEEEEEEEvNT_6ParamsE,@"STO_CUDA_ENTRY STV_DEFAULT"
_ZN7cutlass13device_kernelIN5flash19enable_sm80_to_sm89INS1_16FlashAttnFwdSm80INS1_25CollectiveMainloopFwdSm80ILi8ELi1ELb1EN4cute5tupleIJNS5_1CILi128EEENS7_ILi48EEENS7_ILi256EEEEEELi256ENS_10bfloat16_tEfNS_4arch4Sm80ELb0ELb1ELb0ELb1ELb1ELb0ELb1ELb0EEENS1_21CollectiveEpilogueFwdINS6_IJS8_SA_S9_EEENS6_IJNS7_ILi1EEESI_SI_EEESC_SE_Li256ELb1ELb1ELb0ELb0EEENS1_19SingleTileSchedulerILb1ELb0ELb1ELi128EEEEEEEEEvNT_6ParamsE:
[----:B------:R-:W-:Y:S01]  /*0000*/  LDC R1, c[0x0][0x28] ;  /* 0x00000a00ff017b82 */ /* 0x000fe20000000800 */
[----:B------:R-:W-:Y:S05]  /*0010*/  EXIT ;  /* 0x000000000000794d */ /* 0x000fea0003800000 */
.L_x_4:
        /* <DEDUP_REMOVED lines=14> */
.L_x_22:


//--------------------- .text._ZN7cutlass13device_kernelIN5flash19enable_sm80_to_sm89INS1_16FlashAttnFwdSm80INS1_25CollectiveMainloopFwdSm80ILi8ELi1ELb0EN4cute5tupleIJNS5_1CILi128EEENS7_ILi32EEENS7_ILi256EEEEEELi256ENS_10bfloat16_tEfNS_4arch4Sm80ELb0ELb1ELb0ELb1ELb1ELb1ELb1ELb0EEENS1_21CollectiveEpilogueFwdINS6_IJS8_SA_S9_EEENS6_IJNS7_ILi1EEESI_SI_EEESC_SE_Li256ELb1ELb1ELb0ELb0EEENS1_19SingleTileSchedulerILb1ELb0ELb1ELi128EEEEEEEEEvNT_6ParamsE --------------------------
	.section	.text._ZN7cutlass13device_kernelIN5flash19enable_sm80_to_sm89INS1_16FlashAttnFwdSm80INS1_25CollectiveMainloopFwdSm80ILi8ELi1ELb0EN4cute5tupleIJNS5_1CILi128EEENS7_ILi32EEENS7_ILi256EEEEEELi256ENS_10bfloat16_tEfNS_4arch4Sm80ELb0ELb1ELb0ELb1ELb1ELb1ELb1ELb0EEENS1_21CollectiveEpilogueFwdINS6_IJS8_SA_S9_EEENS6_IJNS7_ILi1EEESI_SI_EEESC_SE_Li256ELb1ELb1ELb0ELb0EEENS1_19SingleTileSchedulerILb1ELb0ELb1ELi128EEEEEEEEEvNT_6ParamsE,"ax",@progbits
	.align	128
.text._ZN7cutlass13device_kernelIN5flash19enable_sm80_to_sm89INS1_16FlashAttnFwdSm80INS1_25CollectiveMainloopFwdSm80ILi8ELi1ELb0EN4cute5tupleIJNS5_1CILi128EEENS7_ILi32EEENS7_ILi256EEEEEELi256ENS_10bfloat16_tEfNS_4arch4Sm80ELb0ELb1ELb0ELb1ELb1ELb1ELb1ELb0EEENS1_21CollectiveEpilogueFwdINS6_IJS8_SA_S9_EEENS6_IJNS7_ILi1EEESI_SI_EEESC_SE_Li256ELb1ELb1ELb0ELb0EEENS1_19SingleTileSchedulerILb1ELb0ELb1ELi128EEEEEEEEEvNT_6ParamsE:
        .type           _ZN7cutlass13device_kernelIN5flash19enable_sm80_to_sm89INS1_16FlashAttnFwdSm80INS1_25CollectiveMainloopFwdSm80ILi8ELi1ELb0EN4cute5tupleIJNS5_1CILi128EEENS7_ILi32EEENS7_ILi256EEEEEELi256ENS_10bfloat16_tEfNS_4arch4Sm80ELb0ELb1ELb0ELb1ELb1ELb1ELb1ELb0EEENS1_21CollectiveEpilogueFwdINS6_IJS8_SA_S9_EEENS6_IJNS7_ILi1EEESI_SI_EEESC_SE_Li256ELb1ELb1ELb0ELb0EEENS1_19SingleTileSchedulerILb1ELb0ELb1ELi128EEEEEEEEEvNT_6ParamsE,@function
        .size           _ZN7cutlass13device_kernelIN5flash19enable_sm80_to_sm89INS1_16FlashAttnFwdSm80INS1_25CollectiveMainloopFwdSm80ILi8ELi1ELb0EN4cute5tupleIJNS5_1CILi128EEENS7_ILi32EEENS7_ILi256EEEEEELi256ENS_10bfloat16_tEfNS_4arch4Sm80ELb0ELb1ELb0ELb1ELb1ELb1ELb1ELb0EEENS1_21CollectiveEpilogueFwdINS6_IJS8_SA_S9_EEENS6_IJNS7_ILi1EEESI_SI_EEESC_SE_Li256ELb1ELb1ELb0ELb0EEENS1_19SingleTileSchedulerILb1ELb0ELb1ELi128EEEEEEEEEvNT_6ParamsE,(.L_x_23 - _ZN7cutlass13device_kernelIN5flash19enable_sm80_to_sm89INS1_16FlashAttnFwdSm80INS1_25CollectiveMainloopFwdSm80ILi8ELi1ELb0EN4cute5tupleIJNS5_1CILi128EEENS7_ILi32EEENS7_ILi256EEEEEELi256ENS_10bfloat16_tEfNS_4arch4Sm80ELb0ELb1ELb0ELb1ELb1ELb1ELb1ELb0EEENS1_21CollectiveEpilogueFwdINS6_IJS8_SA_S9_EEENS6_IJNS7_ILi1EEESI_SI_EEESC_SE_Li256ELb1ELb1ELb0ELb0EEENS1_19SingleTileSchedulerILb1ELb0ELb1ELi128EEEEEEEEEvNT_6ParamsE)
        .other          _ZN7cutlass13device_kernelIN5flash19enable_sm80_to_sm89INS1_16FlashAttnFwdSm80INS1_25CollectiveMainloopFwdSm80ILi8ELi1ELb0EN4cute5tupleIJNS5_1CILi128EEENS7_ILi32EEENS7_ILi256EEEEEELi256ENS_10bfloat16_tEfNS_4arch4Sm80ELb0ELb1ELb0ELb1ELb1ELb1ELb1ELb0EEENS1_21CollectiveEpilogueFwdINS6_IJS8_SA_S9_EEENS6_IJNS7_ILi1EEESI_SI_EEESC_SE_Li256ELb1ELb1ELb0ELb0EEENS1_19SingleTileSchedulerILb1ELb0ELb1ELi128EEEEEEEEEvNT_6ParamsE,@"STO_CUDA_ENTRY STV_DEFAULT"
_ZN7cutlass13device_kernelIN5flash19enable_sm80_to_sm89INS1_16FlashAttnFwdSm80INS1_25CollectiveMainloopFwdSm80ILi8ELi1ELb0EN4cute5tupleIJNS5_1CILi128EEENS7_ILi32EEENS7_ILi256EEEEEELi256ENS_10bfloat16_tEfNS_4arch4Sm80ELb0ELb1ELb0ELb1ELb1ELb1ELb1ELb0EEENS1_21CollectiveEpilogueFwdINS6_IJS8_SA_S9_EEENS6_IJNS7_ILi1EEESI_SI_EEESC_SE_Li256ELb1ELb1ELb0ELb0EEENS1_19SingleTileSchedulerILb1ELb0ELb1ELi128EEEEEEEEEvNT_6ParamsE:
[----:B------:R-:W-:Y:S01]  /*0000*/  LDC R1, c[0x0][0x28] ;  /* 0x00000a00ff017b82 */ /* 0x000fe20000000800 */
[----:B------:R-:W-:Y:S05]  /*0010*/  EXIT ;  /* 0x000000000000794d */ /* 0x000fea0003800000 */
.L_x_5:
        /* <DEDUP_REMOVED lines=14> */
.L_x_23:


//--------------------- .text._ZN7cutlass13device_kernelIN5flash19enable_sm80_to_sm89INS1_16FlashAttnFwdSm80INS1_25CollectiveMainloopFwdSm80ILi8ELi1ELb1EN4cute5tupleIJNS5_1CILi128EEENS7_ILi64EEENS7_ILi256EEEEEELi256ENS_10bfloat16_tEfNS_4arch4Sm80ELb1ELb0ELb0ELb0ELb1ELb0ELb1ELb0EEENS1_21CollectiveEpilogueFwdINS6_IJS8_SA_S9_EEENS6_IJNS7_ILi1EEESI_SI_EEESC_SE_Li256ELb0ELb1ELb0ELb0EEENS1_30DynamicPersistentTileSchedulerILi256ELi256ELb0ELb1ELb0EEEEEEEEEvNT_6ParamsE --------------------------
	.section	.text._ZN7cutlass13device_kernelIN5flash19enable_sm80_to_sm89INS1_16FlashAttnFwdSm80INS1_25CollectiveMainloopFwdSm80ILi8ELi1ELb1EN4cute5tupleIJNS5_1CILi128EEENS7_ILi64EEENS7_ILi256EEEEEELi256ENS_10bfloat16_tEfNS_4arch4Sm80ELb1ELb0ELb0ELb0ELb1ELb0ELb1ELb0EEENS1_21CollectiveEpilogueFwdINS6_IJS8_SA_S9_EEENS6_IJNS7_ILi1EEESI_SI_EEESC_SE_Li256ELb0ELb1ELb0ELb0EEENS1_30DynamicPersistentTileSchedulerILi256ELi256ELb0ELb1ELb0EEEEEEEEEvNT_6ParamsE,"ax",@progbits
	.align	128
.text._ZN7cutlass13device_kernelIN5flash19enable_sm80_to_sm89INS1_16FlashAttnFwdSm80INS1_25CollectiveMainloopFwdSm80ILi8ELi1ELb1EN4cute5tupleIJNS5_1CILi128EEENS7_ILi64EEENS7_ILi256EEEEEELi256ENS_10bfloat16_tEfNS_4arch4Sm80ELb1ELb0ELb0ELb0ELb1ELb0ELb1ELb0EEENS1_21CollectiveEpilogueFwdINS6_IJS8_SA_S9_EEENS6_IJNS7_ILi1EEESI_SI_EEESC_SE_Li256ELb0ELb1ELb0ELb0EEENS1_30DynamicPersistentTileSchedulerILi256ELi256ELb0ELb1ELb0EEEEEEEEEvNT_6ParamsE:
        .type           _ZN7cutlass13device_kernelIN5flash19enable_sm80_to_sm89INS1_16FlashAttnFwdSm80INS1_25CollectiveMainloopFwdSm80ILi8ELi1ELb1EN4cute5tupleIJNS5_1CILi128EEENS7_ILi64EEENS7_ILi256EEEEEELi256ENS_10bfloat16_tEfNS_4arch4Sm80ELb1ELb0ELb0ELb0ELb1ELb0ELb1ELb0EEENS1_21CollectiveEpilogueFwdINS6_IJS8_SA_S9_EEENS6_IJNS7_ILi1EEESI_SI_EEESC_SE_Li256ELb0ELb1ELb0ELb0EEENS1_30DynamicPersistentTileSchedulerILi256ELi256ELb0ELb1ELb0EEEEEEEEEvNT_6ParamsE,@function
        .size           _ZN7cutlass13device_kernelIN5flash19enable_sm80_to_sm89INS1_16FlashAttnFwdSm80INS1_25CollectiveMainloopFwdSm80ILi8ELi1ELb1EN4cute5tupleIJNS5_1CILi128EEENS7_ILi64EEENS7_ILi256EEEEEELi256ENS_10bfloat16_tEfNS_4arch4Sm80ELb1ELb0ELb0ELb0ELb1ELb0ELb1ELb0EEENS1_21CollectiveEpilogueFwdINS6_IJS8_SA_S9_EEENS6_IJNS7_ILi1EEESI_SI_EEESC_SE_Li256ELb0ELb1ELb0ELb0EEENS1_30DynamicPersistentTileSchedulerILi256ELi256ELb0ELb1ELb0EEEEEEEEEvNT_6ParamsE,(.L_x_24 - _ZN7cutlass13device_kernelIN5flash19enable_sm80_to_sm89INS1_16FlashAttnFwdSm80INS1_25CollectiveMainloopFwdSm80ILi8ELi1ELb1EN4cute5tupleIJNS5_1CILi128EEENS7_ILi64EEENS7_ILi256EEEEEELi256ENS_10bfloat16_tEfNS_4arch4Sm80ELb1ELb0ELb0ELb0ELb1ELb0ELb1ELb0EEENS1_21CollectiveEpilogueFwdINS6_IJS8_SA_S9_EEENS6_IJNS7_ILi1EEESI_SI_EEESC_SE_Li256ELb0ELb1ELb0ELb0EEENS1_30DynamicPersistentTileSchedulerILi256ELi256ELb0ELb1ELb0EEEEEEEEEvNT_6ParamsE)
        .other          _ZN7cutlass13device_kernelIN5flash19enable_sm80_to_sm89INS1_16FlashAttnFwdSm80INS1_25CollectiveMainloopFwdSm80ILi8ELi1ELb1EN4cute5tupleIJNS5_1CILi128EEENS7_ILi64EEENS7_ILi256EEEEEELi256ENS_10bfloat16_tEfNS_4arch4Sm80ELb1ELb0ELb0ELb0ELb1ELb0ELb1ELb0EEENS1_21CollectiveEpilogueFwdINS6_IJS8_SA_S9_EEENS6_IJNS7_ILi1EEESI_SI_EEESC_SE_Li256ELb0ELb1ELb0ELb0EEENS1_30DynamicPersistentTileSchedulerILi256ELi256ELb0ELb1ELb0EEEEEEEEEvNT_6ParamsE,@"STO_CUDA_ENTRY STV_DEFAULT"
_ZN7cutlass13device_kernelIN5flash19enable_sm80_to_sm89INS1_16FlashAttnFwdSm80INS1_25CollectiveMainloopFwdSm80ILi8ELi1ELb1EN4cute5tupleIJNS5_1CILi128EEENS7_ILi64EEENS7_ILi256EEEEEELi256ENS_10bfloat16_tEfNS_4arch4Sm80ELb1ELb0ELb0ELb0ELb1ELb0ELb1ELb0EEENS1_21CollectiveEpilogueFwdINS6_IJS8_SA_S9_EEENS6_IJNS7_ILi1EEESI_SI_EEESC_SE_Li256ELb0ELb1ELb0ELb0EEENS1_30DynamicPersistentTileSchedulerILi256ELi256ELb0ELb1ELb0EEEEEEEEEvNT_6ParamsE:
[----:B------:R-:W-:Y:S01]  /*0000*/  LDC R1, c[0x0][0x28] ;  /* 0x00000a00ff017b82 */ /* 0x000fe20000000800 */
[----:B------:R-:W-:Y:S05]  /*0010*/  EXIT ;  /* 0x000000000000794d */ /* 0x000fea0003800000 */
.L_x_6:
        /* <DEDUP_REMOVED lines=14> */
.L_x_24:


//--------------------- .text._ZN7cutlass13device_kernelIN5flash19enable_sm80_to_sm89INS1_16FlashAttnFwdSm80INS1_25CollectiveMainloopFwdSm80ILi8ELi1ELb1EN4cute5tupleIJNS5_1CILi128EEENS7_ILi64EEENS7_ILi256EEEEEELi256ENS_10bfloat16_tEfNS_4arch4Sm80ELb1ELb0ELb0ELb1ELb1ELb0ELb1ELb0EEENS1_21CollectiveEpilogueFwdINS6_IJS8_SA_S9_EEENS6_IJNS7_ILi1EEESI_SI_EEESC_SE_Li256ELb1ELb1ELb0ELb0EEENS1_19SingleTileSchedulerILb1ELb0ELb1ELi128EEEEEEEEEvNT_6ParamsE --------------------------
	.section	.text._ZN7cutlass13device_kernelIN5flash19enable_sm80_to_sm89INS1_16FlashAttnFwdSm80INS1_25CollectiveMainloopFwdSm80ILi8ELi1ELb1EN4cute5tupleIJNS5_1CILi128EEENS7_ILi64EEENS7_ILi256EEEEEELi256ENS_10bfloat16_tEfNS_4arch4Sm80ELb1ELb0ELb0ELb1ELb1ELb0ELb1ELb0EEENS1_21CollectiveEpilogueFwdINS6_IJS8_SA_S9_EEENS6_IJNS7_ILi1EEESI_SI_EEESC_SE_Li256ELb1ELb1ELb0ELb0EEENS1_19SingleTileSchedulerILb1ELb0ELb1ELi128EEEEEEEEEvNT_6ParamsE,"ax",@progbits
	.align	128
.text._ZN7cutlass13device_kernelIN5flash19enable_sm80_to_sm89INS1_16FlashAttnFwdSm80INS1_25CollectiveMainloopFwdSm80ILi8ELi1ELb1EN4cute5tupleIJNS5_1CILi128EEENS7_ILi64EEENS7_ILi256EEEEEELi256ENS_10bfloat16_tEfNS_4arch4Sm80ELb1ELb0ELb0ELb1ELb1ELb0ELb1ELb0EEENS1_21CollectiveEpilogueFwdINS6_IJS8_SA_S9_EEENS6_IJNS7_ILi1EEESI_SI_EEESC_SE_Li256ELb1ELb1ELb0ELb0EEENS1_19SingleTileSchedulerILb1ELb0ELb1ELi128EEEEEEEEEvNT_6ParamsE:
        .type           _ZN7cutlass13device_kernelIN5flash19enable_sm80_to_sm89INS1_16FlashAttnFwdSm80INS1_25CollectiveMainloopFwdSm80ILi8ELi1ELb1EN4cute5tupleIJNS5_1CILi128EEENS7_ILi64EEENS7_ILi256EEEEEELi256ENS_10bfloat16_tEfNS_4arch4Sm80ELb1ELb0ELb0ELb1ELb1ELb0ELb1ELb0EEENS1_21CollectiveEpilogueFwdINS6_IJS8_SA_S9_EEENS6_IJNS7_ILi1EEESI_SI_EEESC_SE_Li256ELb1ELb1ELb0ELb0EEENS1_19SingleTileSchedulerILb1ELb0ELb1ELi128EEEEEEEEEvNT_6ParamsE,@function
        .size           _ZN7cutlass13device_kernelIN5flash19enable_sm80_to_sm89INS1_16FlashAttnFwdSm80INS1_25CollectiveMainloopFwdSm80ILi8ELi1ELb1EN4cute5tupleIJNS5_1CILi128EEENS7_ILi64EEENS7_ILi256EEEEEELi256ENS_10bfloat16_tEfNS_4arch4Sm80ELb1ELb0ELb0ELb1ELb1ELb0ELb1ELb0EEENS1_21CollectiveEpilogueFwdINS6_IJS8_SA_S9_EEENS6_IJNS7_ILi1EEESI_SI_EEESC_SE_Li256ELb1ELb1ELb0ELb0EEENS1_19SingleTileSchedulerILb1ELb0ELb1ELi128EEEEEEEEEvNT_6ParamsE,(.L_x_25 - _ZN7cutlass13device_kernelIN5flash19enable_sm80_to_sm89INS1_16FlashAttnFwdSm80INS1_25CollectiveMainloopFwdSm80ILi8ELi1ELb1EN4cute5tupleIJNS5_1CILi128EEENS7_ILi64EEENS7_ILi256EEEEEELi256ENS_10bfloat16_tEfNS_4arch4Sm80ELb1ELb0ELb0ELb1ELb1ELb0ELb1ELb0EEENS1_21CollectiveEpilogueFwdINS6_IJS8_SA_S9_EEENS6_IJNS7_ILi1EEESI_SI_EEESC_SE_Li256ELb1ELb1ELb0ELb0EEENS1_19SingleTileSchedulerILb1ELb0ELb1ELi128EEEEEEEEEvNT_6ParamsE)
        .other          _ZN7cutlass13device_kernelIN5flash19enable_sm80_to_sm89INS1_16FlashAttnFwdSm80INS1_25CollectiveMainloopFwdSm80ILi8ELi1ELb1EN4cute5tupleIJNS5_1CILi128EEENS7_ILi64EEENS7_ILi256EEEEEELi256ENS_10bfloat16_tEfNS_4arch4Sm80ELb1ELb0ELb0ELb1ELb1ELb0ELb1ELb0EEENS1_21CollectiveEpilogueFwdINS6_IJS8_SA_S9_EEENS6_IJNS7_ILi1EEESI_SI_EEESC_SE_Li256ELb1ELb1ELb0ELb0EEENS1_19SingleTileSchedulerILb1ELb0ELb1ELi128EEEEEEEEEvNT_6ParamsE,@"STO_CUDA_ENTRY STV_DEFAULT"
_ZN7cutlass13device_kernelIN5flash19enable_sm80_to_sm89INS1_16FlashAttnFwdSm80INS1_25CollectiveMainloopFwdSm80ILi8ELi1ELb1EN4cute5tupleIJNS5_1CILi128EEENS7_ILi64EEENS7_ILi256EEEEEELi256ENS_10bfloat16_tEfNS_4arch4Sm80ELb1ELb0ELb0ELb1ELb1ELb0ELb1ELb0EEENS1_21CollectiveEpilogueFwdINS6_IJS8_SA_S9_EEENS6_IJNS7_ILi1EEESI_SI_EEESC_SE_Li256ELb1ELb1ELb0ELb0EEENS1_19SingleTileSchedulerILb1ELb0ELb1ELi128EEEEEEEEEvNT_6ParamsE:
[----:B------:R-:W-:Y:S01]  /*0000*/  LDC R1, c[0x0][0x28] ;  /* 0x00000a00ff017b82 */ /* 0x000fe20000000800 */
[----:B------:R-:W-:Y:S05]  /*0010*/  EXIT ;  /* 0x000000000000794d */ /* 0x000fea0003800000 */
.L_x_7:
        /* <DEDUP_REMOVED lines=14> */
.L_x_25:


//--------------------- .text._ZN7cutlass13device_kernelIN5flash19enable_sm80_to_sm89INS1_16FlashAttnFwdSm80INS1_25CollectiveMainloopFwdSm80ILi8ELi1ELb0EN4cute5tupleIJNS5_1CILi128EEENS7_ILi32EEENS7_ILi256EEEEEELi256ENS_10bfloat16_tEfNS_4arch4Sm80ELb1ELb0ELb0ELb1ELb1ELb1ELb1ELb0EEENS1_21CollectiveEpilogueFwdINS6_IJS8_SA_S9_EEENS6_IJNS7_ILi1EEESI_SI_EEESC_SE_Li256ELb1ELb1ELb0ELb0EEENS1_19SingleTileSchedulerILb1ELb0ELb1ELi128EEEEEEEEEvNT_6ParamsE --------------------------
	.section	.text._ZN7cutlass13device_kernelIN5flash19enable_sm80_to_sm89INS1_16FlashAttnFwdSm80INS1_25CollectiveMainloopFwdSm80ILi8ELi1ELb0EN4cute5tupleIJNS5_1CILi128EEENS7_ILi32EEENS7_ILi256EEEEEELi256ENS_10bfloat16_tEfNS_4arch4Sm80ELb1ELb0ELb0ELb1ELb1ELb1ELb1ELb0EEENS1_21CollectiveEpilogueFwdINS6_IJS8_SA_S9_EEENS6_IJNS7_ILi1EEESI_SI_EEESC_SE_Li256ELb1ELb1ELb0ELb0EEENS1_19SingleTileSchedulerILb1ELb0ELb1ELi128EEEEEEEEEvNT_6ParamsE,"ax",@progbits
	.align	128
.text._ZN7cutlass13device_kernelIN5flash19enable_sm80_to_sm89INS1_16FlashAttnFwdSm80INS1_25CollectiveMainloopFwdSm80ILi8ELi1ELb0EN4cute5tupleIJNS5_1CILi128EEENS7_ILi32EEENS7_ILi256EEEEEELi256ENS_10bfloat16_tEfNS_4arch4Sm80ELb1ELb0ELb0ELb1ELb1ELb1ELb1ELb0EEENS1_21CollectiveEpilogueFwdINS6_IJS8_SA_S9_EEENS6_IJNS7_ILi1EEESI_SI_EEESC_SE_Li256ELb1ELb1ELb0ELb0EEENS1_19SingleTileSchedulerILb1ELb0ELb1ELi128EEEEEEEEEvNT_6ParamsE:
        .type           _ZN7cutlass13device_kernelIN5flash19enable_sm80_to_sm89INS1_16FlashAttnFwdSm80INS1_25CollectiveMainloopFwdSm80ILi8ELi1ELb0EN4cute5tupleIJNS5_1CILi128EEENS7_ILi32EEENS7_ILi256EEEEEELi256ENS_10bfloat16_tEfNS_4arch4Sm80ELb1ELb0ELb0ELb1ELb1ELb1ELb1ELb0EEENS1_21CollectiveEpilogueFwdINS6_IJS8_SA_S9_EEENS6_IJNS7_ILi1EEESI_SI_EEESC_SE_Li256ELb1ELb1ELb0ELb0EEENS1_19SingleTileSchedulerILb1ELb0ELb1ELi128EEEEEEEEEvNT_6ParamsE,@function
        .size           _ZN7cutlass13device_kernelIN5flash19enable_sm80_to_sm89INS1_16FlashAttnFwdSm80INS1_25CollectiveMainloopFwdSm80ILi8ELi1ELb0EN4cute5tupleIJNS5_1CILi128EEENS7_ILi32EEENS7_ILi256EEEEEELi256ENS_10bfloat16_tEfNS_4arch4Sm80ELb1ELb0ELb0ELb1ELb1ELb1ELb1ELb0EEENS1_21CollectiveEpilogueFwdINS6_IJS8_SA_S9_EEENS6_IJNS7_ILi1EEESI_SI_EEESC_SE_Li256ELb1ELb1ELb0ELb0EEENS1_19SingleTileSchedulerILb1ELb0ELb1ELi128EEEEEEEEEvNT_6ParamsE,(.L_x_26 - _ZN7cutlass13device_kernelIN5flash19enable_sm80_to_sm89INS1_16FlashAttnFwdSm80INS1_25CollectiveMainloopFwdSm80ILi8ELi1ELb0EN4cute5tupleIJNS5_1CILi128EEENS7_ILi32EEENS7_ILi256EEEEEELi256ENS_10bfloat16_tEfNS_4arch4Sm80ELb1ELb0ELb0ELb1ELb1ELb1ELb1ELb0EEENS1_21CollectiveEpilogueFwdINS6_IJS8_SA_S9_EEENS6_IJNS7_ILi1EEESI_SI_EEESC_SE_Li256ELb1ELb1ELb0ELb0EEENS1_19SingleTileSchedulerILb1ELb0ELb1ELi128EEEEEEEEEvNT_6ParamsE)
        .other          _ZN7cutlass13device_kernelIN5flash19enable_sm80_to_sm89INS1_16FlashAttnFwdSm80INS1_25CollectiveMainloopFwdSm80ILi8ELi1ELb0EN4cute5tupleIJNS5_1CILi128EEENS7_ILi32EEENS7_ILi256EEEEEELi256ENS_10bfloat16_tEfNS_4arch4Sm80ELb1ELb0ELb0ELb1ELb1ELb1ELb1ELb0EEENS1_21CollectiveEpilogueFwdINS6_IJS8_SA_S9_EEENS6_IJNS7_ILi1EEESI_SI_EEESC_SE_Li256ELb1ELb1ELb0ELb0EEENS1_19SingleTileSchedulerILb1ELb0ELb1ELi128EEEEEEEEEvNT_6ParamsE,@"STO_CUDA_ENTRY STV_DEFAULT"
_ZN7cutlass13device_kernelIN5flash19enable_sm80_to_sm89INS1_16FlashAttnFwdSm80INS1_25CollectiveMainloopFwdSm80ILi8ELi1ELb0EN4cute5tupleIJNS5_1CILi128EEENS7_ILi32EEENS7_ILi256EEEEEELi256ENS_10bfloat16_tEfNS_4arch4Sm80ELb1ELb0ELb0ELb1ELb1ELb1ELb1ELb0EEENS1_21CollectiveEpilogueFwdINS6_IJS8_SA_S9_EEENS6_IJNS7_ILi1EEESI_SI_EEESC_SE_Li256ELb1ELb1ELb0ELb0EEENS1_19SingleTileSchedulerILb1ELb0ELb1ELi128EEEEEEEEEvNT_6ParamsE:
[----:B------:R-:W-:Y:S01]  /*0000*/  LDC R1, c[0x0][0x28] ;  /* 0x00000a00ff017b82 */ /* 0x000fe20000000800 */
[----:B------:R-:W-:Y:S05]  /*0010*/  EXIT ;  /* 0x000000000000794d */ /* 0x000fea0003800000 */
.L_x_8:
        /* <DEDUP_REMOVED lines=14> */
.L_x_26:


//--------------------- .text._ZN7cutlass13device_kernelIN5flash19enable_sm80_to_sm89INS1_16FlashAttnFwdSm80INS1_25CollectiveMainloopFwdSm80ILi8ELi1ELb0EN4cute5tupleIJNS5_1CILi128EEENS7_ILi96EEENS7_ILi256EEEEEELi256ENS_10bfloat16_tEfNS_4arch4Sm80ELb0ELb0ELb0ELb0ELb1ELb0ELb1ELb0EEENS1_21CollectiveEpilogueFwdINS6_IJS8_SA_S9_EEENS6_IJNS7_ILi1EEESI_SI_EEESC_SE_Li256ELb0ELb1ELb0ELb0EEENS1_19SingleTileSchedulerILb0ELb0ELb1ELi128EEEEEEEEEvNT_6ParamsE --------------------------
	.section	.text._ZN7cutlass13device_kernelIN5flash19enable_sm80_to_sm89INS1_16FlashAttnFwdSm80INS1_25CollectiveMainloopFwdSm80ILi8ELi1ELb0EN4cute5tupleIJNS5_1CILi128EEENS7_ILi96EEENS7_ILi256EEEEEELi256ENS_10bfloat16_tEfNS_4arch4Sm80ELb0ELb0ELb0ELb0ELb1ELb0ELb1ELb0EEENS1_21CollectiveEpilogueFwdINS6_IJS8_SA_S9_EEENS6_IJNS7_ILi1EEESI_SI_EEESC_SE_Li256ELb0ELb1ELb0ELb0EEENS1_19SingleTileSchedulerILb0ELb0ELb1ELi128EEEEEEEEEvNT_6ParamsE,"ax",@progbits
	.align	128
.text._ZN7cutlass13device_kernelIN5flash19enable_sm80_to_sm89INS1_16FlashAttnFwdSm80INS1_25CollectiveMainloopFwdSm80ILi8ELi1ELb0EN4cute5tupleIJNS5_1CILi128EEENS7_ILi96EEENS7_ILi256EEEEEELi256ENS_10bfloat16_tEfNS_4arch4Sm80ELb0ELb0ELb0ELb0ELb1ELb0ELb1ELb0EEENS1_21CollectiveEpilogueFwdINS6_IJS8_SA_S9_EEENS6_IJNS7_ILi1EEESI_SI_EEESC_SE_Li256ELb0ELb1ELb0ELb0EEENS1_19SingleTileSchedulerILb0ELb0ELb1ELi128EEEEEEEEEvNT_6ParamsE:
        .type           _ZN7cutlass13device_kernelIN5flash19enable_sm80_to_sm89INS1_16FlashAttnFwdSm80INS1_25CollectiveMainloopFwdSm80ILi8ELi1ELb0EN4cute5tupleIJNS5_1CILi128EEENS7_ILi96EEENS7_ILi256EEEEEELi256ENS_10bfloat16_tEfNS_4arch4Sm80ELb0ELb0ELb0ELb0ELb1ELb0ELb1ELb0EEENS1_21CollectiveEpilogueFwdINS6_IJS8_SA_S9_EEENS6_IJNS7_ILi1EEESI_SI_EEESC_SE_Li256ELb0ELb1ELb0ELb0EEENS1_19SingleTileSchedulerILb0ELb0ELb1ELi128EEEEEEEEEvNT_6ParamsE,@function
        .size           _ZN7cutlass13device_kernelIN5flash19enable_sm80_to_sm89INS1_16FlashAttnFwdSm80INS1_25CollectiveMainloopFwdSm80ILi8ELi1ELb0EN4cute5tupleIJNS5_1CILi128EEENS7_ILi96EEENS7_ILi256EEEEEELi256ENS_10bfloat16_tEfNS_4arch4Sm80ELb0ELb0ELb0ELb0ELb1ELb0ELb1ELb0EEENS1_21CollectiveEpilogueFwdINS6_IJS8_SA_S9_EEENS6_IJNS7_ILi1EEESI_SI_EEESC_SE_Li256ELb0ELb1ELb0ELb0EEENS1_19SingleTileSchedulerILb0ELb0ELb1ELi128EEEEEEEEEvNT_6ParamsE,(.L_x_27 - _ZN7cutlass13device_kernelIN5flash19enable_sm80_to_sm89INS1_16FlashAttnFwdSm80INS1_25CollectiveMainloopFwdSm80ILi8ELi1ELb0EN4cute5tupleIJNS5_1CILi128EEENS7_ILi96EEENS7_ILi256EEEEEELi256ENS_10bfloat16_tEfNS_4arch4Sm80ELb0ELb0ELb0ELb0ELb1ELb0ELb1ELb0EEENS1_21CollectiveEpilogueFwdINS6_IJS8_SA_S9_EEENS6_IJNS7_ILi1EEESI_SI_EEESC_SE_Li256ELb0ELb1ELb0ELb0EEENS1_19SingleTileSchedulerILb0ELb0ELb1ELi128EEEEEEEEEvNT_6ParamsE)
        .other          _ZN7cutlass13device_kernelIN5flash19enable_sm80_to_sm89INS1_16FlashAttnFwdSm80INS1_25CollectiveMainloopFwdSm80ILi8ELi1ELb0EN4cute5tupleIJNS5_1CILi128EEENS7_ILi96EEENS7_ILi256EEEEEELi256ENS_10bfloat16_tEfNS_4arch4Sm80ELb0ELb0ELb0ELb0ELb1ELb0ELb1ELb0EEENS1_21CollectiveEpilogueFwdINS6_IJS8_SA_S9_EEENS6_IJNS7_ILi1EEESI_SI_EEESC_SE_Li256ELb0ELb1ELb0ELb0EEENS1_19SingleTileSchedulerILb0ELb0ELb1ELi128EEEEEEEEEvNT_6ParamsE,@"STO_CUDA_ENTRY STV_DEFAULT"
_ZN7cutlass13device_kernelIN5flash19enable_sm80_to_sm89INS1_16FlashAttnFwdSm80INS1_25CollectiveMainloopFwdSm80ILi8ELi1ELb0EN4cute5tupleIJNS5_1CILi128EEENS7_ILi96EEENS7_ILi256EEEEEELi256ENS_10bfloat16_tEfNS_4arch4Sm80ELb0ELb0ELb0ELb0ELb1ELb0ELb1ELb0EEENS1_21CollectiveEpilogueFwdINS6_IJS8_SA_S9_EEENS6_IJNS7_ILi1EEESI_SI_EEESC_SE_Li256ELb0ELb1ELb0ELb0EEENS1_19SingleTileSchedulerILb0ELb0ELb1ELi128EEEEEEEEEvNT_6ParamsE:
[----:B------:R-:W-:Y:S01]  /*0000*/  LDC R1, c[0x0][0x28] ;  /* 0x00000a00ff017b82 */ /* 0x000fe20000000800 */
[----:B------:R-:W-:Y:S05]  /*0010*/  EXIT ;  /* 0x000000000000794d */ /* 0x000fea0003800000 */
.L_x_9:
        /* <DEDUP_REMOVED lines=14> */
.L_x_27:


//--------------------- .text._ZN7cutlass13device_kernelIN5flash19enable_sm80_to_sm89INS1_16FlashAttnFwdSm80INS1_25CollectiveMainloopFwdSm80ILi8ELi1ELb0EN4cute5tupleIJNS5_1CILi128EEENS7_ILi96EEENS7_ILi256EEEEEELi256ENS_10bfloat16_tEfNS_4arch4Sm80ELb0ELb0ELb0ELb1ELb1ELb0ELb1ELb0EEENS1_21CollectiveEpilogueFwdINS6_IJS8_SA_S9_EEENS6_IJNS7_ILi1EEESI_SI_EEESC_SE_Li256ELb1ELb1ELb0ELb0EEENS1_19SingleTileSchedulerILb1ELb0ELb1ELi128EEEEEEEEEvNT_6ParamsE --------------------------
	.section	.text._ZN7cutlass13device_kernelIN5flash19enable_sm80_to_sm89INS1_16FlashAttnFwdSm80INS1_25CollectiveMainloopFwdSm80ILi8ELi1ELb0EN4cute5tupleIJNS5_1CILi128EEENS7_ILi96EEENS7_ILi256EEEEEELi256ENS_10bfloat16_tEfNS_4arch4Sm80ELb0ELb0ELb0ELb1ELb1ELb0ELb1ELb0EEENS1_21CollectiveEpilogueFwdINS6_IJS8_SA_S9_EEENS6_IJNS7_ILi1EEESI_SI_EEESC_SE_Li256ELb1ELb1ELb0ELb0EEENS1_19SingleTileSchedulerILb1ELb0ELb1ELi128EEEEEEEEEvNT_6ParamsE,"ax",@progbits
	.align	128
.text._ZN7cutlass13device_kernelIN5flash19enable_sm80_to_sm89INS1_16FlashAttnFwdSm80INS1_25CollectiveMainloopFwdSm80ILi8ELi1ELb0EN4cute5tupleIJNS5_1CILi128EEENS7_ILi96EEENS7_ILi256EEEEEELi256ENS_10bfloat16_tEfNS_4arch4Sm80ELb0ELb0ELb0ELb1ELb1ELb0ELb1ELb0EEENS1_21CollectiveEpilogueFwdINS6_IJS8_SA_S9_EEENS6_IJNS7_ILi1EEESI_SI_EEESC_SE_Li256ELb1ELb1ELb0ELb0EEENS1_19SingleTileSchedulerILb1ELb0ELb1ELi128EEEEEEEEEvNT_6ParamsE:
        .type           _ZN7cutlass13device_kernelIN5flash19enable_sm80_to_sm89INS1_16FlashAttnFwdSm80INS1_25CollectiveMainloopFwdSm80ILi8ELi1ELb0EN4cute5tupleIJNS5_1CILi128EEENS7_ILi96EEENS7_ILi256EEEEEELi256ENS_10bfloat16_tEfNS_4arch4Sm80ELb0ELb0ELb0ELb1ELb1ELb0ELb1ELb0EEENS1_21CollectiveEpilogueFwdINS6_IJS8_SA_S9_EEENS6_IJNS7_ILi1EEESI_SI_EEESC_SE_Li256ELb1ELb1ELb0ELb0EEENS1_19SingleTileSchedulerILb1ELb0ELb1ELi128EEEEEEEEEvNT_6ParamsE,@function
        .size           _ZN7cutlass13device_kernelIN5flash19enable_sm80_to_sm89INS1_16FlashAttnFwdSm80INS1_25CollectiveMainloopFwdSm80ILi8ELi1ELb0EN4cute5tupleIJNS5_1CILi128EEENS7_ILi96EEENS7_ILi256EEEEEELi256ENS_10bfloat16_tEfNS_4arch4Sm80ELb0ELb0ELb0ELb1ELb1ELb0ELb1ELb0EEENS1_21CollectiveEpilogueFwdINS6_IJS8_SA_S9_EEENS6_IJNS7_ILi1EEESI_SI_EEESC_SE_Li256ELb1ELb1ELb0ELb0EEENS1_19SingleTileSchedulerILb1ELb0ELb1ELi128EEEEEEEEEvNT_6ParamsE,(.L_x_28 - _ZN7cutlass13device_kernelIN5flash19enable_sm80_to_sm89INS1_16FlashAttnFwdSm80INS1_25CollectiveMainloopFwdSm80ILi8ELi1ELb0EN4cute5tupleIJNS5_1CILi128EEENS7_ILi96EEENS7_ILi256EEEEEELi256ENS_10bfloat16_tEfNS_4arch4Sm80ELb0ELb0ELb0ELb1ELb1ELb0ELb1ELb0EEENS1_21CollectiveEpilogueFwdINS6_IJS8_SA_S9_EEENS6_IJNS7_ILi1EEESI_SI_EEESC_SE_Li256ELb1ELb1ELb0ELb0EEENS1_19SingleTileSchedulerILb1ELb0ELb1ELi128EEEEEEEEEvNT_6ParamsE)
        .other          _ZN7cutlass13device_kernelIN5flash19enable_sm80_to_sm89INS1_16FlashAttnFwdSm80INS1_25CollectiveMainloopFwdSm80ILi8ELi1ELb0EN4cute5tupleIJNS5_1CILi128EEENS7_ILi96EEENS7_ILi256EEEEEELi256ENS_10bfloat16_tEfNS_4arch4Sm80ELb0ELb0ELb0ELb1ELb1ELb0ELb1ELb0EEENS1_21CollectiveEpilogueFwdINS6_IJS8_SA_S9_EEENS6_IJNS7_ILi1EEESI_SI_EEESC_SE_Li256ELb1ELb1ELb0ELb0EEENS1_19SingleTileSchedulerILb1ELb0ELb1ELi128EEEEEEEEEvNT_6ParamsE,@"STO_CUDA_ENTRY STV_DEFAULT"
_ZN7cutlass13device_kernelIN5flash19enable_sm80_to_sm89INS1_16FlashAttnFwdSm80INS1_25CollectiveMainloopFwdSm80ILi8ELi1ELb0EN4cute5tupleIJNS5_1CILi128EEENS7_ILi96EEENS7_ILi256EEEEEELi256ENS_10bfloat16_tEfNS_4arch4Sm80ELb0ELb0ELb0ELb1ELb1ELb0ELb1ELb0EEENS1_21CollectiveEpilogueFwdINS6_IJS8_SA_S9_EEENS6_IJNS7_ILi1EEESI_SI_EEESC_SE_Li256ELb1ELb1ELb0ELb0EEENS1_19SingleTileSchedulerILb1ELb0ELb1ELi128EEEEEEEEEvNT_6ParamsE:
[----:B------:R-:W-:Y:S01]  /*0000*/  LDC R1, c[0x0][0x28] ;  /* 0x00000a00ff017b82 */ /* 0x000fe20000000800 */
[----:B------:R-:W-:Y:S05]  /*0010*/  EXIT ;  /* 0x000000000000794d */ /* 0x000fea0003800000 */
.L_x_10:
        /* <DEDUP_REMOVED lines=14> */
.L_x_28:


//--------------------- .text._ZN7cutlass13device_kernelIN5flash19enable_sm80_to_sm89INS1_16FlashAttnFwdSm80INS1_25CollectiveMainloopFwdSm80ILi8ELi1ELb0EN4cute5tupleIJNS5_1CILi128EEENS7_ILi48EEENS7_ILi256EEEEEELi256ENS_10bfloat16_tEfNS_4arch4Sm80ELb0ELb0ELb0ELb1ELb1ELb1ELb1ELb0EEENS1_21CollectiveEpilogueFwdINS6_IJS8_SA_S9_EEENS6_IJNS7_ILi1EEESI_SI_EEESC_SE_Li256ELb1ELb1ELb0ELb0EEENS1_19SingleTileSchedulerILb1ELb0ELb1ELi128EEEEEEEEEvNT_6ParamsE --------------------------
	.section	.text._ZN7cutlass13device_kernelIN5flash19enable_sm80_to_sm89INS1_16FlashAttnFwdSm80INS1_25CollectiveMainloopFwdSm80ILi8ELi1ELb0EN4cute5tupleIJNS5_1CILi128EEENS7_ILi48EEENS7_ILi256EEEEEELi256ENS_10bfloat16_tEfNS_4arch4Sm80ELb0ELb0ELb0ELb1ELb1ELb1ELb1ELb0EEENS1_21CollectiveEpilogueFwdINS6_IJS8_SA_S9_EEENS6_IJNS7_ILi1EEESI_SI_EEESC_SE_Li256ELb1ELb1ELb0ELb0EEENS1_19SingleTileSchedulerILb1ELb0ELb1ELi128EEEEEEEEEvNT_6ParamsE,"ax",@progbits
	.align	128
.text._ZN7cutlass13device_kernelIN5flash19enable_sm80_to_sm89INS1_16FlashAttnFwdSm80INS1_25CollectiveMainloopFwdSm80ILi8ELi1ELb0EN4cute5tupleIJNS5_1CILi128EEENS7_ILi48EEENS7_ILi256EEEEEELi256ENS_10bfloat16_tEfNS_4arch4Sm80ELb0ELb0ELb0ELb1ELb1ELb1ELb1ELb0EEENS1_21CollectiveEpilogueFwdINS6_IJS8_SA_S9_EEENS6_IJNS7_ILi1EEESI_SI_EEESC_SE_Li256ELb1ELb1ELb0ELb0EEENS1_19SingleTileSchedulerILb1ELb0ELb1ELi128EEEEEEEEEvNT_6ParamsE:
        .type           _ZN7cutlass13device_kernelIN5flash19enable_sm80_to_sm89INS1_16FlashAttnFwdSm80INS1_25CollectiveMainloopFwdSm80ILi8ELi1ELb0EN4cute5tupleIJNS5_1CILi128EEENS7_ILi48EEENS7_ILi256EEEEEELi256ENS_10bfloat16_tEfNS_4arch4Sm80ELb0ELb0ELb0ELb1ELb1ELb1ELb1ELb0EEENS1_21CollectiveEpilogueFwdINS6_IJS8_SA_S9_EEENS6_IJNS7_ILi1EEESI_SI_EEESC_SE_Li256ELb1ELb1ELb0ELb0EEENS1_19SingleTileSchedulerILb1ELb0ELb1ELi128EEEEEEEEEvNT_6ParamsE,@function
        .size           _ZN7cutlass13device_kernelIN5flash19enable_sm80_to_sm89INS1_16FlashAttnFwdSm80INS1_25CollectiveMainloopFwdSm80ILi8ELi1ELb0EN4cute5tupleIJNS5_1CILi128EEENS7_ILi48EEENS7_ILi256EEEEEELi256ENS_10bfloat16_tEfNS_4arch4Sm80ELb0ELb0ELb0ELb1ELb1ELb1ELb1ELb0EEENS1_21CollectiveEpilogueFwdINS6_IJS8_SA_S9_EEENS6_IJNS7_ILi1EEESI_SI_EEESC_SE_Li256ELb1ELb1ELb0ELb0EEENS1_19SingleTileSchedulerILb1ELb0ELb1ELi128EEEEEEEEEvNT_6ParamsE,(.L_x_29 - _ZN7cutlass13device_kernelIN5flash19enable_sm80_to_sm89INS1_16FlashAttnFwdSm80INS1_25CollectiveMainloopFwdSm80ILi8ELi1ELb0EN4cute5tupleIJNS5_1CILi128EEENS7_ILi48EEENS7_ILi256EEEEEELi256ENS_10bfloat16_tEfNS_4arch4Sm80ELb0ELb0ELb0ELb1ELb1ELb1ELb1ELb0EEENS1_21CollectiveEpilogueFwdINS6_IJS8_SA_S9_EEENS6_IJNS7_ILi1EEESI_SI_EEESC_SE_Li256ELb1ELb1ELb0ELb0EEENS1_19SingleTileSchedulerILb1ELb0ELb1ELi128EEEEEEEEEvNT_6ParamsE)
        .other          _ZN7cutlass13device_kernelIN5flash19enable_sm80_to_sm89INS1_16FlashAttnFwdSm80INS1_25CollectiveMainloopFwdSm80ILi8ELi1ELb0EN4cute5tupleIJNS5_1CILi128EEENS7_ILi48EEENS7_ILi256EEEEEELi256ENS_10bfloat16_tEfNS_4arch4Sm80ELb0ELb0ELb0ELb1ELb1ELb1ELb1ELb0EEENS1_21CollectiveEpilogueFwdINS6_IJS8_SA_S9_EEENS6_IJNS7_ILi1EEESI_SI_EEESC_SE_Li256ELb1ELb1ELb0ELb0EEENS1_19SingleTileSchedulerILb1ELb0ELb1ELi128EEEEEEEEEvNT_6ParamsE,@"STO_CUDA_ENTRY STV_DEFAULT"
_ZN7cutlass13device_kernelIN5flash19enable_sm80_to_sm89INS1_16FlashAttnFwdSm80INS1_25CollectiveMainloopFwdSm80ILi8ELi1ELb0EN4cute5tupleIJNS5_1CILi128EEENS7_ILi48EEENS7_ILi256EEEEEELi256ENS_10bfloat16_tEfNS_4arch4Sm80ELb0ELb0ELb0ELb1ELb1ELb1ELb1ELb0EEENS1_21CollectiveEpilogueFwdINS6_IJS8_SA_S9_EEENS6_IJNS7_ILi1EEESI_SI_EEESC_SE_Li256ELb1ELb1ELb0ELb0EEENS1_19SingleTileSchedulerILb1ELb0ELb1ELi128EEEEEEEEEvNT_6ParamsE:
[----:B------:R-:W-:Y:S01]  /*0000*/  LDC R1, c[0x0][0x28] ;  /* 0x00000a00ff017b82 */ /* 0x000fe20000000800 */
[----:B------:R-:W-:Y:S05]  /*0010*/  EXIT ;  /* 0x000000000000794d */ /* 0x000fea0003800000 */
.L_x_11:
        /* <DEDUP_REMOVED lines=14> */
.L_x_29:


//--------------------- .text._ZN7cutlass13device_kernelIN5flash19enable_sm80_to_sm89INS1_16FlashAttnFwdSm80INS1_25CollectiveMainloopFwdSm80ILi8ELi1ELb0EN4cute5tupleIJNS5_1CILi128EEENS7_ILi64EEENS7_ILi256EEEEEELi256ENS_10bfloat16_tEfNS_4arch4Sm80ELb0ELb1ELb0ELb0ELb1ELb0ELb1ELb0EEENS1_21CollectiveEpilogueFwdINS6_IJS8_SA_S9_EEENS6_IJNS7_ILi1EEESI_SI_EEESC_SE_Li256ELb0ELb1ELb0ELb0EEENS1_19SingleTileSchedulerILb0ELb0ELb1ELi128EEEEEEEEEvNT_6ParamsE --------------------------
	.section	.text._ZN7cutlass13device_kernelIN5flash19enable_sm80_to_sm89INS1_16FlashAttnFwdSm80INS1_25CollectiveMainloopFwdSm80ILi8ELi1ELb0EN4cute5tupleIJNS5_1CILi128EEENS7_ILi64EEENS7_ILi256EEEEEELi256ENS_10bfloat16_tEfNS_4arch4Sm80ELb0ELb1ELb0ELb0ELb1ELb0ELb1ELb0EEENS1_21CollectiveEpilogueFwdINS6_IJS8_SA_S9_EEENS6_IJNS7_ILi1EEESI_SI_EEESC_SE_Li256ELb0ELb1ELb0ELb0EEENS1_19SingleTileSchedulerILb0ELb0ELb1ELi128EEEEEEEEEvNT_6ParamsE,"ax",@progbits
	.align	128
.text._ZN7cutlass13device_kernelIN5flash19enable_sm80_to_sm89INS1_16FlashAttnFwdSm80INS1_25CollectiveMainloopFwdSm80ILi8ELi1ELb0EN4cute5tupleIJNS5_1CILi128EEENS7_ILi64EEENS7_ILi256EEEEEELi256ENS_10bfloat16_tEfNS_4arch4Sm80ELb0ELb1ELb0ELb0ELb1ELb0ELb1ELb0EEENS1_21CollectiveEpilogueFwdINS6_IJS8_SA_S9_EEENS6_IJNS7_ILi1EEESI_SI_EEESC_SE_Li256ELb0ELb1ELb0ELb0EEENS1_19SingleTileSchedulerILb0ELb0ELb1ELi128EEEEEEEEEvNT_6ParamsE:
        .type           _ZN7cutlass13device_kernelIN5flash19enable_sm80_to_sm89INS1_16FlashAttnFwdSm80INS1_25CollectiveMainloopFwdSm80ILi8ELi1ELb0EN4cute5tupleIJNS5_1CILi128EEENS7_ILi64EEENS7_ILi256EEEEEELi256ENS_10bfloat16_tEfNS_4arch4Sm80ELb0ELb1ELb0ELb0ELb1ELb0ELb1ELb0EEENS1_21CollectiveEpilogueFwdINS6_IJS8_SA_S9_EEENS6_IJNS7_ILi1EEESI_SI_EEESC_SE_Li256ELb0ELb1ELb0ELb0EEENS1_19SingleTileSchedulerILb0ELb0ELb1ELi128EEEEEEEEEvNT_6ParamsE,@function
        .size           _ZN7cutlass13device_kernelIN5flash19enable_sm80_to_sm89INS1_16FlashAttnFwdSm80INS1_25CollectiveMainloopFwdSm80ILi8ELi1ELb0EN4cute5tupleIJNS5_1CILi128EEENS7_ILi64EEENS7_ILi256EEEEEELi256ENS_10bfloat16_tEfNS_4arch4Sm80ELb0ELb1ELb0ELb0ELb1ELb0ELb1ELb0EEENS1_21CollectiveEpilogueFwdINS6_IJS8_SA_S9_EEENS6_IJNS7_ILi1EEESI_SI_EEESC_SE_Li256ELb0ELb1ELb0ELb0EEENS1_19SingleTileSchedulerILb0ELb0ELb1ELi128EEEEEEEEEvNT_6ParamsE,(.L_x_30 - _ZN7cutlass13device_kernelIN5flash19enable_sm80_to_sm89INS1_16FlashAttnFwdSm80INS1_25CollectiveMainloopFwdSm80ILi8ELi1ELb0EN4cute5tupleIJNS5_1CILi128EEENS7_ILi64EEENS7_ILi256EEEEEELi256ENS_10bfloat16_tEfNS_4arch4Sm80ELb0ELb1ELb0ELb0ELb1ELb0ELb1ELb0EEENS1_21CollectiveEpilogueFwdINS6_IJS8_SA_S9_EEENS6_IJNS7_ILi1EEESI_SI_EEESC_SE_Li256ELb0ELb1ELb0ELb0EEENS1_19SingleTileSchedulerILb0ELb0ELb1ELi128EEEEEEEEEvNT_6ParamsE)
        .other          _ZN7cutlass13device_kernelIN5flash19enable_sm80_to_sm89INS1_16FlashAttnFwdSm80INS1_25CollectiveMainloopFwdSm80ILi8ELi1ELb0EN4cute5tupleIJNS5_1CILi128EEENS7_ILi64EEENS7_ILi256EEEEEELi256ENS_10bfloat16_tEfNS_4arch4Sm80ELb0ELb1ELb0ELb0ELb1ELb0ELb1ELb0EEENS1_21CollectiveEpilogueFwdINS6_IJS8_SA_S9_EEENS6_IJNS7_ILi1EEESI_SI_EEESC_SE_Li256ELb0ELb1ELb0ELb0EEENS1_19SingleTileSchedulerILb0ELb0ELb1ELi128EEEEEEEEEvNT_6ParamsE,@"STO_CUDA_ENTRY STV_DEFAULT"
_ZN7cutlass13device_kernelIN5flash19enable_sm80_to_sm89INS1_16FlashAttnFwdSm80INS1_25CollectiveMainloopFwdSm80ILi8ELi1ELb0EN4cute5tupleIJNS5_1CILi128EEENS7_ILi64EEENS7_ILi256EEEEEELi256ENS_10bfloat16_tEfNS_4arch4Sm80ELb0ELb1ELb0ELb0ELb1ELb0ELb1ELb0EEENS1_21CollectiveEpilogueFwdINS6_IJS8_SA_S9_EEENS6_IJNS7_ILi1EEESI_SI_EEESC_SE_Li256ELb0ELb1ELb0ELb0EEENS1_19SingleTileSchedulerILb0ELb0ELb1ELi128EEEEEEEEEvNT_6ParamsE:
[----:B------:R-:W-:Y:S01]  /*0000*/  LDC R1, c[0x0][0x28] ;  /* 0x00000a00ff017b82 */ /* 0x000fe20000000800 */
[----:B------:R-:W-:Y:S05]  /*0010*/  EXIT ;  /* 0x000000000000794d */ /* 0x000fea0003800000 */
.L_x_12:
        /* <DEDUP_REMOVED lines=14> */
.L_x_30:


//--------------------- .text._ZN7cutlass13device_kernelIN5flash19enable_sm80_to_sm89INS1_16FlashAttnFwdSm80INS1_25CollectiveMainloopFwdSm80ILi8ELi1ELb0EN4cute5tupleIJNS5_1CILi128EEENS7_ILi64EEENS7_ILi256EEEEEELi256ENS_10bfloat16_tEfNS_4arch4Sm80ELb0ELb1ELb0ELb1ELb1ELb0ELb1ELb0EEENS1_21CollectiveEpilogueFwdINS6_IJS8_SA_S9_EEENS6_IJNS7_ILi1EEESI_SI_EEESC_SE_Li256ELb1ELb1ELb0ELb0EEENS1_19SingleTileSchedulerILb1ELb0ELb1ELi128EEEEEEEEEvNT_6ParamsE --------------------------
	.section	.text._ZN7cutlass13device_kernelIN5flash19enable_sm80_to_sm89INS1_16FlashAttnFwdSm80INS1_25CollectiveMainloopFwdSm80ILi8ELi1ELb0EN4cute5tupleIJNS5_1CILi128EEENS7_ILi64EEENS7_ILi256EEEEEELi256ENS_10bfloat16_tEfNS_4arch4Sm80ELb0ELb1ELb0ELb1ELb1ELb0ELb1ELb0EEENS1_21CollectiveEpilogueFwdINS6_IJS8_SA_S9_EEENS6_IJNS7_ILi1EEESI_SI_EEESC_SE_Li256ELb1ELb1ELb0ELb0EEENS1_19SingleTileSchedulerILb1ELb0ELb1ELi128EEEEEEEEEvNT_6ParamsE,"ax",@progbits
	.align	128
.text._ZN7cutlass13device_kernelIN5flash19enable_sm80_to_sm89INS1_16FlashAttnFwdSm80INS1_25CollectiveMainloopFwdSm80ILi8ELi1ELb0EN4cute5tupleIJNS5_1CILi128EEENS7_ILi64EEENS7_ILi256EEEEEELi256ENS_10bfloat16_tEfNS_4arch4Sm80ELb0ELb1ELb0ELb1ELb1ELb0ELb1ELb0EEENS1_21CollectiveEpilogueFwdINS6_IJS8_SA_S9_EEENS6_IJNS7_ILi1EEESI_SI_EEESC_SE_Li256ELb1ELb1ELb0ELb0EEENS1_19SingleTileSchedulerILb1ELb0ELb1ELi128EEEEEEEEEvNT_6ParamsE:
        .type           _ZN7cutlass13device_kernelIN5flash19enable_sm80_to_sm89INS1_16FlashAttnFwdSm80INS1_25CollectiveMainloopFwdSm80ILi8ELi1ELb0EN4cute5tupleIJNS5_1CILi128EEENS7_ILi64EEENS7_ILi256EEEEEELi256ENS_10bfloat16_tEfNS_4arch4Sm80ELb0ELb1ELb0ELb1ELb1ELb0ELb1ELb0EEENS1_21CollectiveEpilogueFwdINS6_IJS8_SA_S9_EEENS6_IJNS7_ILi1EEESI_SI_EEESC_SE_Li256ELb1ELb1ELb0ELb0EEENS1_19SingleTileSchedulerILb1ELb0ELb1ELi128EEEEEEEEEvNT_6ParamsE,@function
        .size           _ZN7cutlass13device_kernelIN5flash19enable_sm80_to_sm89INS1_16FlashAttnFwdSm80INS1_25CollectiveMainloopFwdSm80ILi8ELi1ELb0EN4cute5tupleIJNS5_1CILi128EEENS7_ILi64EEENS7_ILi256EEEEEELi256ENS_10bfloat16_tEfNS_4arch4Sm80ELb0ELb1ELb0ELb1ELb1ELb0ELb1ELb0EEENS1_21CollectiveEpilogueFwdINS6_IJS8_SA_S9_EEENS6_IJNS7_ILi1EEESI_SI_EEESC_SE_Li256ELb1ELb1ELb0ELb0EEENS1_19SingleTileSchedulerILb1ELb0ELb1ELi128EEEEEEEEEvNT_6ParamsE,(.L_x_31 - _ZN7cutlass13device_kernelIN5flash19enable_sm80_to_sm89INS1_16FlashAttnFwdSm80INS1_25CollectiveMainloopFwdSm80ILi8ELi1ELb0EN4cute5tupleIJNS5_1CILi128EEENS7_ILi64EEENS7_ILi256EEEEEELi256ENS_10bfloat16_tEfNS_4arch4Sm80ELb0ELb1ELb0ELb1ELb1ELb0ELb1ELb0EEENS1_21CollectiveEpilogueFwdINS6_IJS8_SA_S9_EEENS6_IJNS7_ILi1EEESI_SI_EEESC_SE_Li256ELb1ELb1ELb0ELb0EEENS1_19SingleTileSchedulerILb1ELb0ELb1ELi128EEEEEEEEEvNT_6ParamsE)
        .other          _ZN7cutlass13device_kernelIN5flash19enable_sm80_to_sm89INS1_16FlashAttnFwdSm80INS1_25CollectiveMainloopFwdSm80ILi8ELi1ELb0EN4cute5tupleIJNS5_1CILi128EEENS7_ILi64EEENS7_ILi256EEEEEELi256ENS_10bfloat16_tEfNS_4arch4Sm80ELb0ELb1ELb0ELb1ELb1ELb0ELb1ELb0EEENS1_21CollectiveEpilogueFwdINS6_IJS8_SA_S9_EEENS6_IJNS7_ILi1EEESI_SI_EEESC_SE_Li256ELb1ELb1ELb0ELb0EEENS1_19SingleTileSchedulerILb1ELb0ELb1ELi128EEEEEEEEEvNT_6ParamsE,@"STO_CUDA_ENTRY STV_DEFAULT"
_ZN7cutlass13device_kernelIN5flash19enable_sm80_to_sm89INS1_16FlashAttnFwdSm80INS1_25CollectiveMainloopFwdSm80ILi8ELi1ELb0EN4cute5tupleIJNS5_1CILi128EEENS7_ILi64EEENS7_ILi256EEEEEELi256ENS_10bfloat16_tEfNS_4arch4Sm80ELb0ELb1ELb0ELb1ELb1ELb0ELb1ELb0EEENS1_21CollectiveEpilogueFwdINS6_IJS8_SA_S9_EEENS6_IJNS7_ILi1EEESI_SI_EEESC_SE_Li256ELb1ELb1ELb0ELb0EEENS1_19SingleTileSchedulerILb1ELb0ELb1ELi128EEEEEEEEEvNT_6ParamsE:
[----:B------:R-:W-:Y:S01]  /*0000*/  LDC R1, c[0x0][0x28] ;  /* 0x00000a00ff017b82 */ /* 0x000fe20000000800 */
[----:B------:R-:W-:Y:S05]  /*0010*/  EXIT ;  /* 0x000000000000794d */ /* 0x000fea0003800000 */
.L_x_13:
        /* <DEDUP_REMOVED lines=14> */
.L_x_31:


//--------------------- .text._ZN7cutlass13device_kernelIN5flash19enable_sm80_to_sm89INS1_16FlashAttnFwdSm80INS1_25CollectiveMainloopFwdSm80ILi8ELi1ELb0EN4cute5tupleIJNS5_1CILi128EEENS7_ILi48EEENS7_ILi256EEEEEELi256ENS_10bfloat16_tEfNS_4arch4Sm80ELb0ELb1ELb0ELb1ELb1ELb1ELb1ELb0EEENS1_21CollectiveEpilogueFwdINS6_IJS8_SA_S9_EEENS6_IJNS7_ILi1EEESI_SI_EEESC_SE_Li256ELb1ELb1ELb0ELb0EEENS1_19SingleTileSchedulerILb1ELb0ELb1ELi128EEEEEEEEEvNT_6ParamsE --------------------------
	.section	.text._ZN7cutlass13device_kernelIN5flash19enable_sm80_to_sm89INS1_16FlashAttnFwdSm80INS1_25CollectiveMainloopFwdSm80ILi8ELi1ELb0EN4cute5tupleIJNS5_1CILi128EEENS7_ILi48EEENS7_ILi256EEEEEELi256ENS_10bfloat16_tEfNS_4arch4Sm80ELb0ELb1ELb0ELb1ELb1ELb1ELb1ELb0EEENS1_21CollectiveEpilogueFwdINS6_IJS8_SA_S9_EEENS6_IJNS7_ILi1EEESI_SI_EEESC_SE_Li256ELb1ELb1ELb0ELb0EEENS1_19SingleTileSchedulerILb1ELb0ELb1ELi128EEEEEEEEEvNT_6ParamsE,"ax",@progbits
	.align	128
.text._ZN7cutlass13device_kernelIN5flash19enable_sm80_to_sm89INS1_16FlashAttnFwdSm80INS1_25CollectiveMainloopFwdSm80ILi8ELi1ELb0EN4cute5tupleIJNS5_1CILi128EEENS7_ILi48EEENS7_ILi256EEEEEELi256ENS_10bfloat16_tEfNS_4arch4Sm80ELb0ELb1ELb0ELb1ELb1ELb1ELb1ELb0EEENS1_21CollectiveEpilogueFwdINS6_IJS8_SA_S9_EEENS6_IJNS7_ILi1EEESI_SI_EEESC_SE_Li256ELb1ELb1ELb0ELb0EEENS1_19SingleTileSchedulerILb1ELb0ELb1ELi128EEEEEEEEEvNT_6ParamsE:
        .type           _ZN7cutlass13device_kernelIN5flash19enable_sm80_to_sm89INS1_16FlashAttnFwdSm80INS1_25CollectiveMainloopFwdSm80ILi8ELi1ELb0EN4cute5tupleIJNS5_1CILi128EEENS7_ILi48EEENS7_ILi256EEEEEELi256ENS_10bfloat16_tEfNS_4arch4Sm80ELb0ELb1ELb0ELb1ELb1ELb1ELb1ELb0EEENS1_21CollectiveEpilogueFwdINS6_IJS8_SA_S9_EEENS6_IJNS7_ILi1EEESI_SI_EEESC_SE_Li256ELb1ELb1ELb0ELb0EEENS1_19SingleTileSchedulerILb1ELb0ELb1ELi128EEEEEEEEEvNT_6ParamsE,@function
        .size           _ZN7cutlass13device_kernelIN5flash19enable_sm80_to_sm89INS1_16FlashAttnFwdSm80INS1_25CollectiveMainloopFwdSm80ILi8ELi1ELb0EN4cute5tupleIJNS5_1CILi128EEENS7_ILi48EEENS7_ILi256EEEEEELi256ENS_10bfloat16_tEfNS_4arch4Sm80ELb0ELb1ELb0ELb1ELb1ELb1ELb1ELb0EEENS1_21CollectiveEpilogueFwdINS6_IJS8_SA_S9_EEENS6_IJNS7_ILi1EEESI_SI_EEESC_SE_Li256ELb1ELb1ELb0ELb0EEENS1_19SingleTileSchedulerILb1ELb0ELb1ELi128EEEEEEEEEvNT_6ParamsE,(.L_x_32 - _ZN7cutlass13device_kernelIN5flash19enable_sm80_to_sm89INS1_16FlashAttnFwdSm80INS1_25CollectiveMainloopFwdSm80ILi8ELi1ELb0EN4cute5tupleIJNS5_1CILi128EEENS7_ILi48EEENS7_ILi256EEEEEELi256ENS_10bfloat16_tEfNS_4arch4Sm80ELb0ELb1ELb0ELb1ELb1ELb1ELb1ELb0EEENS1_21CollectiveEpilogueFwdINS6_IJS8_SA_S9_EEENS6_IJNS7_ILi1EEESI_SI_EEESC_SE_Li256ELb1ELb1ELb0ELb0EEENS1_19SingleTileSchedulerILb1ELb0ELb1ELi128EEEEEEEEEvNT_6ParamsE)
        .other          _ZN7cutlass13device_kernelIN5flash19enable_sm80_to_sm89INS1_16FlashAttnFwdSm80INS1_25CollectiveMainloopFwdSm80ILi8ELi1ELb0EN4cute5tupleIJNS5_1CILi128EEENS7_ILi48EEENS7_ILi256EEEEEELi256ENS_10bfloat16_tEfNS_4arch4Sm80ELb0ELb1ELb0ELb1ELb1ELb1ELb1ELb0EEENS1_21CollectiveEpilogueFwdINS6_IJS8_SA_S9_EEENS6_IJNS7_ILi1EEESI_SI_EEESC_SE_Li256ELb1ELb1ELb0ELb0EEENS1_19SingleTileSchedulerILb1ELb0ELb1ELi128EEEEEEEEEvNT_6ParamsE,@"STO_CUDA_ENTRY STV_DEFAULT"
_ZN7cutlass13device_kernelIN5flash19enable_sm80_to_sm89INS1_16FlashAttnFwdSm80INS1_25CollectiveMainloopFwdSm80ILi8ELi1ELb0EN4cute5tupleIJNS5_1CILi128EEENS7_ILi48EEENS7_ILi256EEEEEELi256ENS_10bfloat16_tEfNS_4arch4Sm80ELb0ELb1ELb0ELb1ELb1ELb1ELb1ELb0EEENS1_21CollectiveEpilogueFwdINS6_IJS8_SA_S9_EEENS6_IJNS7_ILi1EEESI_SI_EEESC_SE_Li256ELb1ELb1ELb0ELb0EEENS1_19SingleTileSchedulerILb1ELb0ELb1ELi128EEEEEEEEEvNT_6ParamsE:
[----:B------:R-:W-:Y:S01]  /*0000*/  LDC R1, c[0x0][0x28] ;  /* 0x00000a00ff017b82 */ /* 0x000fe20000000800 */
[----:B------:R-:W-:Y:S05]  /*0010*/  EXIT ;  /* 0x000000000000794d */ /* 0x000fea0003800000 */
.L_x_14:
        /* <DEDUP_REMOVED lines=14> */
.L_x_32:


//--------------------- .text._ZN7cutlass13device_kernelIN5flash19enable_sm80_to_sm89INS1_16FlashAttnFwdSm80INS1_25CollectiveMainloopFwdSm80ILi8ELi1ELb0EN4cute5tupleIJNS5_1CILi128EEENS7_ILi96EEENS7_ILi256EEEEEELi256ENS_10bfloat16_tEfNS_4arch4Sm80ELb1ELb0ELb0ELb0ELb1ELb0ELb1ELb0EEENS1_21CollectiveEpilogueFwdINS6_IJS8_SA_S9_EEENS6_IJNS7_ILi1EEESI_SI_EEESC_SE_Li256ELb0ELb1ELb0ELb0EEENS1_30DynamicPersistentTileSchedulerILi256ELi256ELb0ELb1ELb0EEEEEEEEEvNT_6ParamsE --------------------------
	.section	.text._ZN7cutlass13device_kernelIN5flash19enable_sm80_to_sm89INS1_16FlashAttnFwdSm80INS1_25CollectiveMainloopFwdSm80ILi8ELi1ELb0EN4cute5tupleIJNS5_1CILi128EEENS7_ILi96EEENS7_ILi256EEEEEELi256ENS_10bfloat16_tEfNS_4arch4Sm80ELb1ELb0ELb0ELb0ELb1ELb0ELb1ELb0EEENS1_21CollectiveEpilogueFwdINS6_IJS8_SA_S9_EEENS6_IJNS7_ILi1EEESI_SI_EEESC_SE_Li256ELb0ELb1ELb0ELb0EEENS1_30DynamicPersistentTileSchedulerILi256ELi256ELb0ELb1ELb0EEEEEEEEEvNT_6ParamsE,"ax",@progbits
	.align	128
.text._ZN7cutlass13device_kernelIN5flash19enable_sm80_to_sm89INS1_16FlashAttnFwdSm80INS1_25CollectiveMainloopFwdSm80ILi8ELi1ELb0EN4cute5tupleIJNS5_1CILi128EEENS7_ILi96EEENS7_ILi256EEEEEELi256ENS_10bfloat16_tEfNS_4arch4Sm80ELb1ELb0ELb0ELb0ELb1ELb0ELb1ELb0EEENS1_21CollectiveEpilogueFwdINS6_IJS8_SA_S9_EEENS6_IJNS7_ILi1EEESI_SI_EEESC_SE_Li256ELb0ELb1ELb0ELb0EEENS1_30DynamicPersistentTileSchedulerILi256ELi256ELb0ELb1ELb0EEEEEEEEEvNT_6ParamsE:
        .type           _ZN7cutlass13device_kernelIN5flash19enable_sm80_to_sm89INS1_16FlashAttnFwdSm80INS1_25CollectiveMainloopFwdSm80ILi8ELi1ELb0EN4cute5tupleIJNS5_1CILi128EEENS7_ILi96EEENS7_ILi256EEEEEELi256ENS_10bfloat16_tEfNS_4arch4Sm80ELb1ELb0ELb0ELb0ELb1ELb0ELb1ELb0EEENS1_21CollectiveEpilogueFwdINS6_IJS8_SA_S9_EEENS6_IJNS7_ILi1EEESI_SI_EEESC_SE_Li256ELb0ELb1ELb0ELb0EEENS1_30DynamicPersistentTileSchedulerILi256ELi256ELb0ELb1ELb0EEEEEEEEEvNT_6ParamsE,@function
        .size           _ZN7cutlass13device_kernelIN5flash19enable_sm80_to_sm89INS1_16FlashAttnFwdSm80INS1_25CollectiveMainloopFwdSm80ILi8ELi1ELb0EN4cute5tupleIJNS5_1CILi128EEENS7_ILi96EEENS7_ILi256EEEEEELi256ENS_10bfloat16_tEfNS_4arch4Sm80ELb1ELb0ELb0ELb0ELb1ELb0ELb1ELb0EEENS1_21CollectiveEpilogueFwdINS6_IJS8_SA_S9_EEENS6_IJNS7_ILi1EEESI_SI_EEESC_SE_Li256ELb0ELb1ELb0ELb0EEENS1_30DynamicPersistentTileSchedulerILi256ELi256ELb0ELb1ELb0EEEEEEEEEvNT_6ParamsE,(.L_x_33 - _ZN7cutlass13device_kernelIN5flash19enable_sm80_to_sm89INS1_16FlashAttnFwdSm80INS1_25CollectiveMainloopFwdSm80ILi8ELi1ELb0EN4cute5tupleIJNS5_1CILi128EEENS7_ILi96EEENS7_ILi256EEEEEELi256ENS_10bfloat16_tEfNS_4arch4Sm80ELb1ELb0ELb0ELb0ELb1ELb0ELb1ELb0EEENS1_21CollectiveEpilogueFwdINS6_IJS8_SA_S9_EEENS6_IJNS7_ILi1EEESI_SI_EEESC_SE_Li256ELb0ELb1ELb0ELb0EEENS1_30DynamicPersistentTileSchedulerILi256ELi256ELb0ELb1ELb0EEEEEEEEEvNT_6ParamsE)
        .other          _ZN7cutlass13device_kernelIN5flash19enable_sm80_to_sm89INS1_16FlashAttnFwdSm80INS1_25CollectiveMainloopFwdSm80ILi8ELi1ELb0EN4cute5tupleIJNS5_1CILi128EEENS7_ILi96EEENS7_ILi256EEEEEELi256ENS_10bfloat16_tEfNS_4arch4Sm80ELb1ELb0ELb0ELb0ELb1ELb0ELb1ELb0EEENS1_21CollectiveEpilogueFwdINS6_IJS8_SA_S9_EEENS6_IJNS7_ILi1EEESI_SI_EEESC_SE_Li256ELb0ELb1ELb0ELb0EEENS1_30DynamicPersistentTileSchedulerILi256ELi256ELb0ELb1ELb0EEEEEEEEEvNT_6ParamsE,@"STO_CUDA_ENTRY STV_DEFAULT"
_ZN7cutlass13device_kernelIN5flash19enable_sm80_to_sm89INS1_16FlashAttnFwdSm80INS1_25CollectiveMainloopFwdSm80ILi8ELi1ELb0EN4cute5tupleIJNS5_1CILi128EEENS7_ILi96EEENS7_ILi256EEEEEELi256ENS_10bfloat16_tEfNS_4arch4Sm80ELb1ELb0ELb0ELb0ELb1ELb0ELb1ELb0EEENS1_21CollectiveEpilogueFwdINS6_IJS8_SA_S9_EEENS6_IJNS7_ILi1EEESI_SI_EEESC_SE_Li256ELb0ELb1ELb0ELb0EEENS1_30DynamicPersistentTileSchedulerILi256ELi256ELb0ELb1ELb0EEEEEEEEEvNT_6ParamsE:
[----:B------:R-:W-:Y:S01]  /*0000*/  LDC R1, c[0x0][0x28] ;  /* 0x00000a00ff017b82 */ /* 0x000fe20000000800 */
[----:B------:R-:W-:Y:S05]  /*0010*/  EXIT ;  /* 0x000000000000794d */ /* 0x000fea0003800000 */
.L_x_15:
        /* <DEDUP_REMOVED lines=14> */
.L_x_33:


//--------------------- .text._ZN7cutlass13device_kernelIN5flash19enable_sm80_to_sm89INS1_16FlashAttnFwdSm80INS1_25CollectiveMainloopFwdSm80ILi8ELi1ELb0EN4cute5tupleIJNS5_1CILi128EEENS7_ILi96EEENS7_ILi256EEEEEELi256ENS_10bfloat16_tEfNS_4arch4Sm80ELb1ELb0ELb0ELb1ELb1ELb0ELb1ELb0EEENS1_21CollectiveEpilogueFwdINS6_IJS8_SA_S9_EEENS6_IJNS7_ILi1EEESI_SI_EEESC_SE_Li256ELb1ELb1ELb0ELb0EEENS1_19SingleTileSchedulerILb1ELb0ELb1ELi128EEEEEEEEEvNT_6ParamsE --------------------------
	.section	.text._ZN7cutlass13device_kernelIN5flash19enable_sm80_to_sm89INS1_16FlashAttnFwdSm80INS1_25CollectiveMainloopFwdSm80ILi8ELi1ELb0EN4cute5tupleIJNS5_1CILi128EEENS7_ILi96EEENS7_ILi256EEEEEELi256ENS_10bfloat16_tEfNS_4arch4Sm80ELb1ELb0ELb0ELb1ELb1ELb0ELb1ELb0EEENS1_21CollectiveEpilogueFwdINS6_IJS8_SA_S9_EEENS6_IJNS7_ILi1EEESI_SI_EEESC_SE_Li256ELb1ELb1ELb0ELb0EEENS1_19SingleTileSchedulerILb1ELb0ELb1ELi128EEEEEEEEEvNT_6ParamsE,"ax",@progbits
	.align	128
.text._ZN7cutlass13device_kernelIN5flash19enable_sm80_to_sm89INS1_16FlashAttnFwdSm80INS1_25CollectiveMainloopFwdSm80ILi8ELi1ELb0EN4cute5tupleIJNS5_1CILi128EEENS7_ILi96EEENS7_ILi256EEEEEELi256ENS_10bfloat16_tEfNS_4arch4Sm80ELb1ELb0ELb0ELb1ELb1ELb0ELb1ELb0EEENS1_21CollectiveEpilogueFwdINS6_IJS8_SA_S9_EEENS6_IJNS7_ILi1EEESI_SI_EEESC_SE_Li256ELb1ELb1ELb0ELb0EEENS1_19SingleTileSchedulerILb1ELb0ELb1ELi128EEEEEEEEEvNT_6ParamsE:
        .type           _ZN7cutlass13device_kernelIN5flash19enable_sm80_to_sm89INS1_16FlashAttnFwdSm80INS1_25CollectiveMainloopFwdSm80ILi8ELi1ELb0EN4cute5tupleIJNS5_1CILi128EEENS7_ILi96EEENS7_ILi256EEEEEELi256ENS_10bfloat16_tEfNS_4arch4Sm80ELb1ELb0ELb0ELb1ELb1ELb0ELb1ELb0EEENS1_21CollectiveEpilogueFwdINS6_IJS8_SA_S9_EEENS6_IJNS7_ILi1EEESI_SI_EEESC_SE_Li256ELb1ELb1ELb0ELb0EEENS1_19SingleTileSchedulerILb1ELb0ELb1ELi128EEEEEEEEEvNT_6ParamsE,@function
        .size           _ZN7cutlass13device_kernelIN5flash19enable_sm80_to_sm89INS1_16FlashAttnFwdSm80INS1_25CollectiveMainloopFwdSm80ILi8ELi1ELb0EN4cute5tupleIJNS5_1CILi128EEENS7_ILi96EEENS7_ILi256EEEEEELi256ENS_10bfloat16_tEfNS_4arch4Sm80ELb1ELb0ELb0ELb1ELb1ELb0ELb1ELb0EEENS1_21CollectiveEpilogueFwdINS6_IJS8_SA_S9_EEENS6_IJNS7_ILi1EEESI_SI_EEESC_SE_Li256ELb1ELb1ELb0ELb0EEENS1_19SingleTileSchedulerILb1ELb0ELb1ELi128EEEEEEEEEvNT_6ParamsE,(.L_x_34 - _ZN7cutlass13device_kernelIN5flash19enable_sm80_to_sm89INS1_16FlashAttnFwdSm80INS1_25CollectiveMainloopFwdSm80ILi8ELi1ELb0EN4cute5tupleIJNS5_1CILi128EEENS7_ILi96EEENS7_ILi256EEEEEELi256ENS_10bfloat16_tEfNS_4arch4Sm80ELb1ELb0ELb0ELb1ELb1ELb0ELb1ELb0EEENS1_21CollectiveEpilogueFwdINS6_IJS8_SA_S9_EEENS6_IJNS7_ILi1EEESI_SI_EEESC_SE_Li256ELb1ELb1ELb0ELb0EEENS1_19SingleTileSchedulerILb1ELb0ELb1ELi128EEEEEEEEEvNT_6ParamsE)
        .other          _ZN7cutlass13device_kernelIN5flash19enable_sm80_to_sm89INS1_16FlashAttnFwdSm80INS1_25CollectiveMainloopFwdSm80ILi8ELi1ELb0EN4cute5tupleIJNS5_1CILi128EEENS7_ILi96EEENS7_ILi256EEEEEELi256ENS_10bfloat16_tEfNS_4arch4Sm80ELb1ELb0ELb0ELb1ELb1ELb0ELb1ELb0EEENS1_21CollectiveEpilogueFwdINS6_IJS8_SA_S9_EEENS6_IJNS7_ILi1EEESI_SI_EEESC_SE_Li256ELb1ELb1ELb0ELb0EEENS1_19SingleTileSchedulerILb1ELb0ELb1ELi128EEEEEEEEEvNT_6ParamsE,@"STO_CUDA_ENTRY STV_DEFAULT"
_ZN7cutlass13device_kernelIN5flash19enable_sm80_to_sm89INS1_16FlashAttnFwdSm80INS1_25CollectiveMainloopFwdSm80ILi8ELi1ELb0EN4cute5tupleIJNS5_1CILi128EEENS7_ILi96EEENS7_ILi256EEEEEELi256ENS_10bfloat16_tEfNS_4arch4Sm80ELb1ELb0ELb0ELb1ELb1ELb0ELb1ELb0EEENS1_21CollectiveEpilogueFwdINS6_IJS8_SA_S9_EEENS6_IJNS7_ILi1EEESI_SI_EEESC_SE_Li256ELb1ELb1ELb0ELb0EEENS1_19SingleTileSchedulerILb1ELb0ELb1ELi128EEEEEEEEEvNT_6ParamsE:
[----:B------:R-:W-:Y:S01]  /*0000*/  LDC R1, c[0x0][0x28] ;  /* 0x00000a00ff017b82 */ /* 0x000fe20000000800 */
[----:B------:R-:W-:Y:S05]  /*0010*/  EXIT ;  /* 0x000000000000794d */ /* 0x000fea0003800000 */
.L_x_16:
        /* <DEDUP_REMOVED lines=14> */
.L_x_34:


//--------------------- .text._ZN7cutlass13device_kernelIN5flash19enable_sm80_to_sm89INS1_16FlashAttnFwdSm80INS1_25CollectiveMainloopFwdSm80ILi8ELi1ELb0EN4cute5tupleIJNS5_1CILi128EEENS7_ILi48EEENS7_ILi256EEEEEELi256ENS_10bfloat16_tEfNS_4arch4Sm80ELb1ELb0ELb0ELb1ELb1ELb1ELb1ELb0EEENS1_21CollectiveEpilogueFwdINS6_IJS8_SA_S9_EEENS6_IJNS7_ILi1EEESI_SI_EEESC_SE_Li256ELb1ELb1ELb0ELb0EEENS1_19SingleTileSchedulerILb1ELb0ELb1ELi128EEEEEEEEEvNT_6ParamsE --------------------------
	.section	.text._ZN7cutlass13device_kernelIN5flash19enable_sm80_to_sm89INS1_16FlashAttnFwdSm80INS1_25CollectiveMainloopFwdSm80ILi8ELi1ELb0EN4cute5tupleIJNS5_1CILi128EEENS7_ILi48EEENS7_ILi256EEEEEELi256ENS_10bfloat16_tEfNS_4arch4Sm80ELb1ELb0ELb0ELb1ELb1ELb1ELb1ELb0EEENS1_21CollectiveEpilogueFwdINS6_IJS8_SA_S9_EEENS6_IJNS7_ILi1EEESI_SI_EEESC_SE_Li256ELb1ELb1ELb0ELb0EEENS1_19SingleTileSchedulerILb1ELb0ELb1ELi128EEEEEEEEEvNT_6ParamsE,"ax",@progbits
	.align	128
.text._ZN7cutlass13device_kernelIN5flash19enable_sm80_to_sm89INS1_16FlashAttnFwdSm80INS1_25CollectiveMainloopFwdSm80ILi8ELi1ELb0EN4cute5tupleIJNS5_1CILi128EEENS7_ILi48EEENS7_ILi256EEEEEELi256ENS_10bfloat16_tEfNS_4arch4Sm80ELb1ELb0ELb0ELb1ELb1ELb1ELb1ELb0EEENS1_21CollectiveEpilogueFwdINS6_IJS8_SA_S9_EEENS6_IJNS7_ILi1EEESI_SI_EEESC_SE_Li256ELb1ELb1ELb0ELb0EEENS1_19SingleTileSchedulerILb1ELb0ELb1ELi128EEEEEEEEEvNT_6ParamsE:
        .type           _ZN7cutlass13device_kernelIN5flash19enable_sm80_to_sm89INS1_16FlashAttnFwdSm80INS1_25CollectiveMainloopFwdSm80ILi8ELi1ELb0EN4cute5tupleIJNS5_1CILi128EEENS7_ILi48EEENS7_ILi256EEEEEELi256ENS_10bfloat16_tEfNS_4arch4Sm80ELb1ELb0ELb0ELb1ELb1ELb1ELb1ELb0EEENS1_21CollectiveEpilogueFwdINS6_IJS8_SA_S9_EEENS6_IJNS7_ILi1EEESI_SI_EEESC_SE_Li256ELb1ELb1ELb0ELb0EEENS1_19SingleTileSchedulerILb1ELb0ELb1ELi128EEEEEEEEEvNT_6ParamsE,@function
        .size           _ZN7cutlass13device_kernelIN5flash19enable_sm80_to_sm89INS1_16FlashAttnFwdSm80INS1_25CollectiveMainloopFwdSm80ILi8ELi1ELb0EN4cute5tupleIJNS5_1CILi128EEENS7_ILi48EEENS7_ILi256EEEEEELi256ENS_10bfloat16_tEfNS_4arch4Sm80ELb1ELb0ELb0ELb1ELb1ELb1ELb1ELb0EEENS1_21CollectiveEpilogueFwdINS6_IJS8_SA_S9_EEENS6_IJNS7_ILi1EEESI_SI_EEESC_SE_Li256ELb1ELb1ELb0ELb0EEENS1_19SingleTileSchedulerILb1ELb0ELb1ELi128EEEEEEEEEvNT_6ParamsE,(.L_x_35 - _ZN7cutlass13device_kernelIN5flash19enable_sm80_to_sm89INS1_16FlashAttnFwdSm80INS1_25CollectiveMainloopFwdSm80ILi8ELi1ELb0EN4cute5tupleIJNS5_1CILi128EEENS7_ILi48EEENS7_ILi256EEEEEELi256ENS_10bfloat16_tEfNS_4arch4Sm80ELb1ELb0ELb0ELb1ELb1ELb1ELb1ELb0EEENS1_21CollectiveEpilogueFwdINS6_IJS8_SA_S9_EEENS6_IJNS7_ILi1EEESI_SI_EEESC_SE_Li256ELb1ELb1ELb0ELb0EEENS1_19SingleTileSchedulerILb1ELb0ELb1ELi128EEEEEEEEEvNT_6ParamsE)
        .other          _ZN7cutlass13device_kernelIN5flash19enable_sm80_to_sm89INS1_16FlashAttnFwdSm80INS1_25CollectiveMainloopFwdSm80ILi8ELi1ELb0EN4cute5tupleIJNS5_1CILi128EEENS7_ILi48EEENS7_ILi256EEEEEELi256ENS_10bfloat16_tEfNS_4arch4Sm80ELb1ELb0ELb0ELb1ELb1ELb1ELb1ELb0EEENS1_21CollectiveEpilogueFwdINS6_IJS8_SA_S9_EEENS6_IJNS7_ILi1EEESI_SI_EEESC_SE_Li256ELb1ELb1ELb0ELb0EEENS1_19SingleTileSchedulerILb1ELb0ELb1ELi128EEEEEEEEEvNT_6ParamsE,@"STO_CUDA_ENTRY STV_DEFAULT"
_ZN7cutlass13device_kernelIN5flash19enable_sm80_to_sm89INS1_16FlashAttnFwdSm80INS1_25CollectiveMainloopFwdSm80ILi8ELi1ELb0EN4cute5tupleIJNS5_1CILi128EEENS7_ILi48EEENS7_ILi256EEEEEELi256ENS_10bfloat16_tEfNS_4arch4Sm80ELb1ELb0ELb0ELb1ELb1ELb1ELb1ELb0EEENS1_21CollectiveEpilogueFwdINS6_IJS8_SA_S9_EEENS6_IJNS7_ILi1EEESI_SI_EEESC_SE_Li256ELb1ELb1ELb0ELb0EEENS1_19SingleTileSchedulerILb1ELb0ELb1ELi128EEEEEEEEEvNT_6ParamsE:
[----:B------:R-:W-:Y:S01]  /*0000*/  LDC R1, c[0x0][0x28] ;  /* 0x00000a00ff017b82 */ /* 0x000fe20000000800 */
[----:B------:R-:W-:Y:S05]  /*0010*/  EXIT ;  /* 0x000000000000794d */ /* 0x000fea0003800000 */
.L_x_17:
        /* <DEDUP_REMOVED lines=14> */
.L_x_35:


//--------------------- .nv.shared.reserved.0     --------------------------
	.section	.nv.shared.reserved.0,"aw",@nobits
	.weak		__nv_reservedSMEM_offset_0_alias
	.size		__nv_reservedSMEM_offset_0_alias, 0, 0
	.other		__nv_reservedSMEM_offset_0_alias,@"STO_CUDA_RESERVED_SHARED STV_DEFAULT"
__nv_reservedSMEM_offset_0_alias:
	.zero		0


//--------------------- .nv.global                --------------------------
	.section	.nv.global,"aw",@nobits
.nv.global:
	.type		_ZN72_INTERNAL_fae0b772_36_flash_fwd_hdim256_bf16_paged_sm80_cu_a6473388_31384cute1_E,@object
	.size		_ZN72_INTERNAL_fae0b772_36_flash_fwd_hdim256_bf16_paged_sm80_cu_a6473388_31384cute1_E,(_ZN72_INTERNAL_fae0b772_36_flash_fwd_hdim256_bf16_paged_sm80_cu_a6473388_31384cuda3std3__45__cpo6cbeginE - _ZN72_INTERNAL_fae0b772_36_flash_fwd_hdim256_bf16_paged_sm80_cu_a6473388_31384cute1_E)
_ZN72_INTERNAL_fae0b772_36_flash_fwd_hdim256_bf16_paged_sm80_cu_a6473388_31384cute1_E:
	.zero		1
	.type		_ZN72_INTERNAL_fae0b772_36_flash_fwd_hdim256_bf16_paged_sm80_cu_a6473388_31384cuda3std3__45__cpo6cbeginE,@object
	.size		_ZN72_INTERNAL_fae0b772_36_flash_fwd_hdim256_bf16_paged_sm80_cu_a6473388_31384cuda3std3__45__cpo6cbeginE,(_ZN72_INTERNAL_fae0b772_36_flash_fwd_hdim256_bf16_paged_sm80_cu_a6473388_31384cuda3std3__48in_placeE - _ZN72_INTERNAL_fae0b772_36_flash_fwd_hdim256_bf16_paged_sm80_cu_a6473388_31384cuda3std3__45__cpo6cbeginE)
_ZN72_INTERNAL_fae0b772_36_flash_fwd_hdim256_bf16_paged_sm80_cu_a6473388_31384cuda3std3__45__cpo6cbeginE:
	.zero		1
	.type		_ZN72_INTERNAL_fae0b772_36_flash_fwd_hdim256_bf16_paged_sm80_cu_a6473388_31384cuda3std3__48in_placeE,@object
	.size		_ZN72_INTERNAL_fae0b772_36_flash_fwd_hdim256_bf16_paged_sm80_cu_a6473388_31384cuda3std3__48in_placeE,(_ZN72_INTERNAL_fae0b772_36_flash_fwd_hdim256_bf16_paged_sm80_cu_a6473388_31384cuda3std6ranges3__45__cpo9iter_moveE - _ZN72_INTERNAL_fae0b772_36_flash_fwd_hdim256_bf16_paged_sm80_cu_a6473388_31384cuda3std3__48in_placeE)
_ZN72_INTERNAL_fae0b772_36_flash_fwd_hdim256_bf16_paged_sm80_cu_a6473388_31384cuda3std3__48in_placeE:
	.zero		1
	.type		_ZN72_INTERNAL_fae0b772_36_flash_fwd_hdim256_bf16_paged_sm80_cu_a6473388_31384cuda3std6ranges3__45__cpo9iter_moveE,@object
	.size		_ZN72_INTERNAL_fae0b772_36_flash_fwd_hdim256_bf16_paged_sm80_cu_a6473388_31384cuda3std6ranges3__45__cpo9iter_moveE,(_ZN72_INTERNAL_fae0b772_36_flash_fwd_hdim256_bf16_paged_sm80_cu_a6473388_31384cuda3std3__45__cpo5beginE - _ZN72_INTERNAL_fae0b772_36_flash_fwd_hdim256_bf16_paged_sm80_cu_a6473388_31384cuda3std6ranges3__45__cpo9iter_moveE)
_ZN72_INTERNAL_fae0b772_36_flash_fwd_hdim256_bf16_paged_sm80_cu_a6473388_31384cuda3std6ranges3__45__cpo9iter_moveE:
	.zero		1
	.type		_ZN72_INTERNAL_fae0b772_36_flash_fwd_hdim256_bf16_paged_sm80_cu_a6473388_31384cuda3std3__45__cpo5beginE,@object
	.size		_ZN72_INTERNAL_fae0b772_36_flash_fwd_hdim256_bf16_paged_sm80_cu_a6473388_31384cuda3std3__45__cpo5beginE,(_ZN72_INTERNAL_fae0b772_36_flash_fwd_hdim256_bf16_paged_sm80_cu_a6473388_31384cuda3std3__474_GLOBAL__N__fae0b772_36_flash_fwd_hdim256_bf16_paged_sm80_cu_a6473388_31386ignoreE - _ZN72_INTERNAL_fae0b772_36_flash_fwd_hdim256_bf16_paged_sm80_cu_a6473388_31384cuda3std3__45__cpo5beginE)
_ZN72_INTERNAL_fae0b772_36_flash_fwd_hdim256_bf16_paged_sm80_cu_a6473388_31384cuda3std3__45__cpo5beginE:
	.zero		1
	.type		_ZN72_INTERNAL_fae0b772_36_flash_fwd_hdim256_bf16_paged_sm80_cu_a6473388_31384cuda3std3__474_GLOBAL__N__fae0b772_36_flash_fwd_hdim256_bf16_paged_sm80_cu_a6473388_31386ignoreE,@object
	.size		_ZN72_INTERNAL_fae0b772_36_flash_fwd_hdim256_bf16_paged_sm80_cu_a6473388_31384cuda3std3__474_GLOBAL__N__fae0b772_36_flash_fwd_hdim256_bf16_paged_sm80_cu_a6473388_31386ignoreE,(_ZN72_INTERNAL_fae0b772_36_flash_fwd_hdim256_bf16_paged_sm80_cu_a6473388_31384cute7productE - _ZN72_INTERNAL_fae0b772_36_flash_fwd_hdim256_bf16_paged_sm80_cu_a6473388_31384cuda3std3__474_GLOBAL__N__fae0b772_36_flash_fwd_hdim256_bf16_paged_sm80_cu_a6473388_31386ignoreE)
_ZN72_INTERNAL_fae0b772_36_flash_fwd_hdim256_bf16_paged_sm80_cu_a6473388_31384cuda3std3__474_GLOBAL__N__fae0b772_36_flash_fwd_hdim256_bf16_paged_sm80_cu_a6473388_31386ignoreE:
	.zero		1
	.type		_ZN72_INTERNAL_fae0b772_36_flash_fwd_hdim256_bf16_paged_sm80_cu_a6473388_31384cute7productE,@object
	.size		_ZN72_INTERNAL_fae0b772_36_flash_fwd_hdim256_bf16_paged_sm80_cu_a6473388_31384cute7productE,(_ZN72_INTERNAL_fae0b772_36_flash_fwd_hdim256_bf16_paged_sm80_cu_a6473388_31384cuda3std3__45__cpo3endE - _ZN72_INTERNAL_fae0b772_36_flash_fwd_hdim256_bf16_paged_sm80_cu_a6473388_31384cute7productE)
_ZN72_INTERNAL_fae0b772_36_flash_fwd_hdim256_bf16_paged_sm80_cu_a6473388_31384cute7productE:
	.zero		1
	.type		_ZN72_INTERNAL_fae0b772_36_flash_fwd_hdim256_bf16_paged_sm80_cu_a6473388_31384cuda3std3__45__cpo3endE,@object
	.size		_ZN72_INTERNAL_fae0b772_36_flash_fwd_hdim256_bf16_paged_sm80_cu_a6473388_31384cuda3std3__45__cpo3endE,(_ZN72_INTERNAL_fae0b772_36_flash_fwd_hdim256_bf16_paged_sm80_cu_a6473388_31384cuda3std3__419piecewise_constructE - _ZN72_INTERNAL_fae0b772_36_flash_fwd_hdim256_bf16_paged_sm80_cu_a6473388_31384cuda3std3__45__cpo3endE)
_ZN72_INTERNAL_fae0b772_36_flash_fwd_hdim256_bf16_paged_sm80_cu_a6473388_31384cuda3std3__45__cpo3endE:
	.zero		1
	.type		_ZN72_INTERNAL_fae0b772_36_flash_fwd_hdim256_bf16_paged_sm80_cu_a6473388_31384cuda3std3__419piecewise_constructE,@object
	.size		_ZN72_INTERNAL_fae0b772_36_flash_fwd_hdim256_bf16_paged_sm80_cu_a6473388_31384cuda3std3__419piecewise_constructE,(_ZN72_INTERNAL_fae0b772_36_flash_fwd_hdim256_bf16_paged_sm80_cu_a6473388_31384cuda3std3__45__cpo4cendE - _ZN72_INTERNAL_fae0b772_36_flash_fwd_hdim256_bf16_paged_sm80_cu_a6473388_31384cuda3std3__419piecewise_constructE)
_ZN72_INTERNAL_fae0b772_36_flash_fwd_hdim256_bf16_paged_sm80_cu_a6473388_31384cuda3std3__419piecewise_constructE:
	.zero		1
	.type		_ZN72_INTERNAL_fae0b772_36_flash_fwd_hdim256_bf16_paged_sm80_cu_a6473388_31384cuda3std3__45__cpo4cendE,@object
	.size		_ZN72_INTERNAL_fae0b772_36_flash_fwd_hdim256_bf16_paged_sm80_cu_a6473388_31384cuda3std3__45__cpo4cendE,(_ZN72_INTERNAL_fae0b772_36_flash_fwd_hdim256_bf16_paged_sm80_cu_a6473388_31384cuda3std6ranges3__45__cpo4swapE - _ZN72_INTERNAL_fae0b772_36_flash_fwd_hdim256_bf16_paged_sm80_cu_a6473388_31384cuda3std3__45__cpo4cendE)
_ZN72_INTERNAL_fae0b772_36_flash_fwd_hdim256_bf16_paged_sm80_cu_a6473388_31384cuda3std3__45__cpo4cendE:
	.zero		1
	.type		_ZN72_INTERNAL_fae0b772_36_flash_fwd_hdim256_bf16_paged_sm80_cu_a6473388_31384cuda3std6ranges3__45__cpo4swapE,@object
	.size		_ZN72_INTERNAL_fae0b772_36_flash_fwd_hdim256_bf16_paged_sm80_cu_a6473388_31384cuda3std6ranges3__45__cpo4swapE,(.L_7 - _ZN72_INTERNAL_fae0b772_36_flash_fwd_hdim256_bf16_paged_sm80_cu_a6473388_31384cuda3std6ranges3__45__cpo4swapE)
_ZN72_INTERNAL_fae0b772_36_flash_fwd_hdim256_bf16_paged_sm80_cu_a6473388_31384cuda3std6ranges3__45__cpo4swapE:
	.zero		1
.L_7:


//--------------------- .nv.constant0._ZN7cutlass13device_kernelIN5flash19enable_sm80_to_sm89INS1_16FlashAttnFwdSm80INS1_25CollectiveMainloopFwdSm80ILi8ELi1ELb1EN4cute5tupleIJNS5_1CILi128EEENS7_ILi64EEENS7_ILi256EEEEEELi256ENS_10bfloat16_tEfNS_4arch4Sm80ELb0ELb0ELb0ELb0ELb1ELb0ELb1ELb0EEENS1_21CollectiveEpilogueFwdINS6_IJS8_SA_S9_EEENS6_IJNS7_ILi1EEESI_SI_EEESC_SE_Li256ELb0ELb1ELb0ELb0EEENS1_19SingleTileSchedulerILb0ELb0ELb1ELi128EEEEEEEEEvNT_6ParamsE --------------------------
	.section	.nv.constant0._ZN7cutlass13device_kernelIN5flash19enable_sm80_to_sm89INS1_16FlashAttnFwdSm80INS1_25CollectiveMainloopFwdSm80ILi8ELi1ELb1EN4cute5tupleIJNS5_1CILi128EEENS7_ILi64EEENS7_ILi256EEEEEELi256ENS_10bfloat16_tEfNS_4arch4Sm80ELb0ELb0ELb0ELb0ELb1ELb0ELb1ELb0EEENS1_21CollectiveEpilogueFwdINS6_IJS8_SA_S9_EEENS6_IJNS7_ILi1EEESI_SI_EEESC_SE_Li256ELb0ELb1ELb0ELb0EEENS1_19SingleTileSchedulerILb0ELb0ELb1ELi128EEEEEEEEEvNT_6ParamsE,"a",@progbits
	.sectionflags	@""
	.align	4
.nv.constant0._ZN7cutlass13device_kernelIN5flash19enable_sm80_to_sm89INS1_16FlashAttnFwdSm80INS1_25CollectiveMainloopFwdSm80ILi8ELi1ELb1EN4cute5tupleIJNS5_1CILi128EEENS7_ILi64EEENS7_ILi256EEEEEELi256ENS_10bfloat16_tEfNS_4arch4Sm80ELb0ELb0ELb0ELb0ELb1ELb0ELb1ELb0EEENS1_21CollectiveEpilogueFwdINS6_IJS8_SA_S9_EEENS6_IJNS7_ILi1EEESI_SI_EEESC_SE_Li256ELb0ELb1ELb0ELb0EEENS1_19SingleTileSchedulerILb0ELb0ELb1ELi128EEEEEEEEEvNT_6ParamsE:
	.zero		1576


//--------------------- .nv.constant0._ZN7cutlass13device_kernelIN5flash19enable_sm80_to_sm89INS1_16FlashAttnFwdSm80INS1_25CollectiveMainloopFwdSm80ILi8ELi1ELb1EN4cute5tupleIJNS5_1CILi128EEENS7_ILi64EEENS7_ILi256EEEEEELi256ENS_10bfloat16_tEfNS_4arch4Sm80ELb0ELb0ELb0ELb1ELb1ELb0ELb1ELb0EEENS1_21CollectiveEpilogueFwdINS6_IJS8_SA_S9_EEENS6_IJNS7_ILi1EEESI_SI_EEESC_SE_Li256ELb1ELb1ELb0ELb0EEENS1_19SingleTileSchedulerILb1ELb0ELb1ELi128EEEEEEEEEvNT_6ParamsE --------------------------
	.section	.nv.constant0._ZN7cutlass13device_kernelIN5flash19enable_sm80_to_sm89INS1_16FlashAttnFwdSm80INS1_25CollectiveMainloopFwdSm80ILi8ELi1ELb1EN4cute5tupleIJNS5_1CILi128EEENS7_ILi64EEENS7_ILi256EEEEEELi256ENS_10bfloat16_tEfNS_4arch4Sm80ELb0ELb0ELb0ELb1ELb1ELb0ELb1ELb0EEENS1_21CollectiveEpilogueFwdINS6_IJS8_SA_S9_EEENS6_IJNS7_ILi1EEESI_SI_EEESC_SE_Li256ELb1ELb1ELb0ELb0EEENS1_19SingleTileSchedulerILb1ELb0ELb1ELi128EEEEEEEEEvNT_6ParamsE,"a",@progbits
	.sectionflags	@""
	.align	4
.nv.constant0._ZN7cutlass13device_kernelIN5flash19enable_sm80_to_sm89INS1_16FlashAttnFwdSm80INS1_25CollectiveMainloopFwdSm80ILi8ELi1ELb1EN4cute5tupleIJNS5_1CILi128EEENS7_ILi64EEENS7_ILi256EEEEEELi256ENS_10bfloat16_tEfNS_4arch4Sm80ELb0ELb0ELb0ELb1ELb1ELb0ELb1ELb0EEENS1_21CollectiveEpilogueFwdINS6_IJS8_SA_S9_EEENS6_IJNS7_ILi1EEESI_SI_EEESC_SE_Li256ELb1ELb1ELb0ELb0EEENS1_19SingleTileSchedulerILb1ELb0ELb1ELi128EEEEEEEEEvNT_6ParamsE:
	.zero		1576


//--------------------- .nv.constant0._ZN7cutlass13device_kernelIN5flash19enable_sm80_to_sm89INS1_16FlashAttnFwdSm80INS1_25CollectiveMainloopFwdSm80ILi8ELi1ELb0EN4cute5tupleIJNS5_1CILi128EEENS7_ILi32EEENS7_ILi256EEEEEELi256ENS_10bfloat16_tEfNS_4arch4Sm80ELb0ELb0ELb0ELb1ELb1ELb1ELb1ELb0EEENS1_21CollectiveEpilogueFwdINS6_IJS8_SA_S9_EEENS6_IJNS7_ILi1EEESI_SI_EEESC_SE_Li256ELb1ELb1ELb0ELb0EEENS1_19SingleTileSchedulerILb1ELb0ELb1ELi128EEEEEEEEEvNT_6ParamsE --------------------------
	.section	.nv.constant0._ZN7cutlass13device_kernelIN5flash19enable_sm80_to_sm89INS1_16FlashAttnFwdSm80INS1_25CollectiveMainloopFwdSm80ILi8ELi1ELb0EN4cute5tupleIJNS5_1CILi128EEENS7_ILi32EEENS7_ILi256EEEEEELi256ENS_10bfloat16_tEfNS_4arch4Sm80ELb0ELb0ELb0ELb1ELb1ELb1ELb1ELb0EEENS1_21CollectiveEpilogueFwdINS6_IJS8_SA_S9_EEENS6_IJNS7_ILi1EEESI_SI_EEESC_SE_Li256ELb1ELb1ELb0ELb0EEENS1_19SingleTileSchedulerILb1ELb0ELb1ELi128EEEEEEEEEvNT_6ParamsE,"a",@progbits
	.sectionflags	@""
	.align	4
.nv.constant0._ZN7cutlass13device_kernelIN5flash19enable_sm80_to_sm89INS1_16FlashAttnFwdSm80INS1_25CollectiveMainloopFwdSm80ILi8ELi1ELb0EN4cute5tupleIJNS5_1CILi128EEENS7_ILi32EEENS7_ILi256EEEEEELi256ENS_10bfloat16_tEfNS_4arch4Sm80ELb0ELb0ELb0ELb1ELb1ELb1ELb1ELb0EEENS1_21CollectiveEpilogueFwdINS6_IJS8_SA_S9_EEENS6_IJNS7_ILi1EEESI_SI_EEESC_SE_Li256ELb1ELb1ELb0ELb0EEENS1_19SingleTileSchedulerILb1ELb0ELb1ELi128EEEEEEEEEvNT_6ParamsE:
	.zero		1576


//--------------------- .nv.constant0._ZN7cutlass13device_kernelIN5flash19enable_sm80_to_sm89INS1_16FlashAttnFwdSm80INS1_25CollectiveMainloopFwdSm80ILi8ELi1ELb1EN4cute5tupleIJNS5_1CILi128EEENS7_ILi48EEENS7_ILi256EEEEEELi256ENS_10bfloat16_tEfNS_4arch4Sm80ELb0ELb1ELb0ELb0ELb1ELb0ELb1ELb0EEENS1_21CollectiveEpilogueFwdINS6_IJS8_SA_S9_EEENS6_IJNS7_ILi1EEESI_SI_EEESC_SE_Li256ELb0ELb1ELb0ELb0EEENS1_19SingleTileSchedulerILb0ELb0ELb1ELi128EEEEEEEEEvNT_6ParamsE --------------------------
	.section	.nv.constant0._ZN7cutlass13device_kernelIN5flash19enable_sm80_to_sm89INS1_16FlashAttnFwdSm80INS1_25CollectiveMainloopFwdSm80ILi8ELi1ELb1EN4cute5tupleIJNS5_1CILi128EEENS7_ILi48EEENS7_ILi256EEEEEELi256ENS_10bfloat16_tEfNS_4arch4Sm80ELb0ELb1ELb0ELb0ELb1ELb0ELb1ELb0EEENS1_21CollectiveEpilogueFwdINS6_IJS8_SA_S9_EEENS6_IJNS7_ILi1EEESI_SI_EEESC_SE_Li256ELb0ELb1ELb0ELb0EEENS1_19SingleTileSchedulerILb0ELb0ELb1ELi128EEEEEEEEEvNT_6ParamsE,"a",@progbits
	.sectionflags	@""
	.align	4
.nv.constant0._ZN7cutlass13device_kernelIN5flash19enable_sm80_to_sm89INS1_16FlashAttnFwdSm80INS1_25CollectiveMainloopFwdSm80ILi8ELi1ELb1EN4cute5tupleIJNS5_1CILi128EEENS7_ILi48EEENS7_ILi256EEEEEELi256ENS_10bfloat16_tEfNS_4arch4Sm80ELb0ELb1ELb0ELb0ELb1ELb0ELb1ELb0EEENS1_21CollectiveEpilogueFwdINS6_IJS8_SA_S9_EEENS6_IJNS7_ILi1EEESI_SI_EEESC_SE_Li256ELb0ELb1ELb0ELb0EEENS1_19SingleTileSchedulerILb0ELb0ELb1ELi128EEEEEEEEEvNT_6ParamsE:
	.zero		1576


//--------------------- .nv.constant0._ZN7cutlass13device_kernelIN5flash19enable_sm80_to_sm89INS1_16FlashAttnFwdSm80INS1_25CollectiveMainloopFwdSm80ILi8ELi1ELb1EN4cute5tupleIJNS5_1CILi128EEENS7_ILi48EEENS7_ILi256EEEEEELi256ENS_10bfloat16_tEfNS_4arch4Sm80ELb0ELb1ELb0ELb1ELb1ELb0ELb1ELb0EEENS1_21CollectiveEpilogueFwdINS6_IJS8_SA_S9_EEENS6_IJNS7_ILi1EEESI_SI_EEESC_SE_Li256ELb1ELb1ELb0ELb0EEENS1_19SingleTileSchedulerILb1ELb0ELb1ELi128EEEEEEEEEvNT_6ParamsE --------------------------
	.section	.nv.constant0._ZN7cutlass13device_kernelIN5flash19enable_sm80_to_sm89INS1_16FlashAttnFwdSm80INS1_25CollectiveMainloopFwdSm80ILi8ELi1ELb1EN4cute5tupleIJNS5_1CILi128EEENS7_ILi48EEENS7_ILi256EEEEEELi256ENS_10bfloat16_tEfNS_4arch4Sm80ELb0ELb1ELb0ELb1ELb1ELb0ELb1ELb0EEENS1_21CollectiveEpilogueFwdINS6_IJS8_SA_S9_EEENS6_IJNS7_ILi1EEESI_SI_EEESC_SE_Li256ELb1ELb1ELb0ELb0EEENS1_19SingleTileSchedulerILb1ELb0ELb1ELi128EEEEEEEEEvNT_6ParamsE,"a",@progbits
	.sectionflags	@""
	.align	4
.nv.constant0._ZN7cutlass13device_kernelIN5flash19enable_sm80_to_sm89INS1_16FlashAttnFwdSm80INS1_25CollectiveMainloopFwdSm80ILi8ELi1ELb1EN4cute5tupleIJNS5_1CILi128EEENS7_ILi48EEENS7_ILi256EEEEEELi256ENS_10bfloat16_tEfNS_4arch4Sm80ELb0ELb1ELb0ELb1ELb1ELb0ELb1ELb0EEENS1_21CollectiveEpilogueFwdINS6_IJS8_SA_S9_EEENS6_IJNS7_ILi1EEESI_SI_EEESC_SE_Li256ELb1ELb1ELb0ELb0EEENS1_19SingleTileSchedulerILb1ELb0ELb1ELi128EEEEEEEEEvNT_6ParamsE:
	.zero		1576


//--------------------- .nv.constant0._ZN7cutlass13device_kernelIN5flash19enable_sm80_to_sm89INS1_16FlashAttnFwdSm80INS1_25CollectiveMainloopFwdSm80ILi8ELi1ELb0EN4cute5tupleIJNS5_1CILi128EEENS7_ILi32EEENS7_ILi256EEEEEELi256ENS_10bfloat16_tEfNS_4arch4Sm80ELb0ELb1ELb0ELb1ELb1ELb1ELb1ELb0EEENS1_21CollectiveEpilogueFwdINS6_IJS8_SA_S9_EEENS6_IJNS7_ILi1EEESI_SI_EEESC_SE_Li256ELb1ELb1ELb0ELb0EEENS1_19SingleTileSchedulerILb1ELb0ELb1ELi128EEEEEEEEEvNT_6ParamsE --------------------------
	.section	.nv.constant0._ZN7cutlass13device_kernelIN5flash19enable_sm80_to_sm89INS1_16FlashAttnFwdSm80INS1_25CollectiveMainloopFwdSm80ILi8ELi1ELb0EN4cute5tupleIJNS5_1CILi128EEENS7_ILi32EEENS7_ILi256EEEEEELi256ENS_10bfloat16_tEfNS_4arch4Sm80ELb0ELb1ELb0ELb1ELb1ELb1ELb1ELb0EEENS1_21CollectiveEpilogueFwdINS6_IJS8_SA_S9_EEENS6_IJNS7_ILi1EEESI_SI_EEESC_SE_Li256ELb1ELb1ELb0ELb0EEENS1_19SingleTileSchedulerILb1ELb0ELb1ELi128EEEEEEEEEvNT_6ParamsE,"a",@progbits
	.sectionflags	@""
	.align	4
.nv.constant0._ZN7cutlass13device_kernelIN5flash19enable_sm80_to_sm89INS1_16FlashAttnFwdSm80INS1_25CollectiveMainloopFwdSm80ILi8ELi1ELb0EN4cute5tupleIJNS5_1CILi128EEENS7_ILi32EEENS7_ILi256EEEEEELi256ENS_10bfloat16_tEfNS_4arch4Sm80ELb0ELb1ELb0ELb1ELb1ELb1ELb1ELb0EEENS1_21CollectiveEpilogueFwdINS6_IJS8_SA_S9_EEENS6_IJNS7_ILi1EEESI_SI_EEESC_SE_Li256ELb1ELb1ELb0ELb0EEENS1_19SingleTileSchedulerILb1ELb0ELb1ELi128EEEEEEEEEvNT_6ParamsE:
	.zero		1576


//--------------------- .nv.constant0._ZN7cutlass13device_kernelIN5flash19enable_sm80_to_sm89INS1_16FlashAttnFwdSm80INS1_25CollectiveMainloopFwdSm80ILi8ELi1ELb1EN4cute5tupleIJNS5_1CILi128EEENS7_ILi64EEENS7_ILi256EEEEEELi256ENS_10bfloat16_tEfNS_4arch4Sm80ELb1ELb0ELb0ELb0ELb1ELb0ELb1ELb0EEENS1_21CollectiveEpilogueFwdINS6_IJS8_SA_S9_EEENS6_IJNS7_ILi1EEESI_SI_EEESC_SE_Li256ELb0ELb1ELb0ELb0EEENS1_30DynamicPersistentTileSchedulerILi256ELi256ELb0ELb1ELb0EEEEEEEEEvNT_6ParamsE --------------------------
	.section	.nv.constant0._ZN7cutlass13device_kernelIN5flash19enable_sm80_to_sm89INS1_16FlashAttnFwdSm80INS1_25CollectiveMainloopFwdSm80ILi8ELi1ELb1EN4cute5tupleIJNS5_1CILi128EEENS7_ILi64EEENS7_ILi256EEEEEELi256ENS_10bfloat16_tEfNS_4arch4Sm80ELb1ELb0ELb0ELb0ELb1ELb0ELb1ELb0EEENS1_21CollectiveEpilogueFwdINS6_IJS8_SA_S9_EEENS6_IJNS7_ILi1EEESI_SI_EEESC_SE_Li256ELb0ELb1ELb0ELb0EEENS1_30DynamicPersistentTileSchedulerILi256ELi256ELb0ELb1ELb0EEEEEEEEEvNT_6ParamsE,"a",@progbits
	.sectionflags	@""
	.align	4
.nv.constant0._ZN7cutlass13device_kernelIN5flash19enable_sm80_to_sm89INS1_16FlashAttnFwdSm80INS1_25CollectiveMainloopFwdSm80ILi8ELi1ELb1EN4cute5tupleIJNS5_1CILi128EEENS7_ILi64EEENS7_ILi256EEEEEELi256ENS_10bfloat16_tEfNS_4arch4Sm80ELb1ELb0ELb0ELb0ELb1ELb0ELb1ELb0EEENS1_21CollectiveEpilogueFwdINS6_IJS8_SA_S9_EEENS6_IJNS7_ILi1EEESI_SI_EEESC_SE_Li256ELb0ELb1ELb0ELb0EEENS1_30DynamicPersistentTileSchedulerILi256ELi256ELb0ELb1ELb0EEEEEEEEEvNT_6ParamsE:
	.zero		1592


//--------------------- .nv.constant0._ZN7cutlass13device_kernelIN5flash19enable_sm80_to_sm89INS1_16FlashAttnFwdSm80INS1_25CollectiveMainloopFwdSm80ILi8ELi1ELb1EN4cute5tupleIJNS5_1CILi128EEENS7_ILi64EEENS7_ILi256EEEEEELi256ENS_10bfloat16_tEfNS_4arch4Sm80ELb1ELb0ELb0ELb1ELb1ELb0ELb1ELb0EEENS1_21CollectiveEpilogueFwdINS6_IJS8_SA_S9_EEENS6_IJNS7_ILi1EEESI_SI_EEESC_SE_Li256ELb1ELb1ELb0ELb0EEENS1_19SingleTileSchedulerILb1ELb0ELb1ELi128EEEEEEEEEvNT_6ParamsE --------------------------
	.section	.nv.constant0._ZN7cutlass13device_kernelIN5flash19enable_sm80_to_sm89INS1_16FlashAttnFwdSm80INS1_25CollectiveMainloopFwdSm80ILi8ELi1ELb1EN4cute5tupleIJNS5_1CILi128EEENS7_ILi64EEENS7_ILi256EEEEEELi256ENS_10bfloat16_tEfNS_4arch4Sm80ELb1ELb0ELb0ELb1ELb1ELb0ELb1ELb0EEENS1_21CollectiveEpilogueFwdINS6_IJS8_SA_S9_EEENS6_IJNS7_ILi1EEESI_SI_EEESC_SE_Li256ELb1ELb1ELb0ELb0EEENS1_19SingleTileSchedulerILb1ELb0ELb1ELi128EEEEEEEEEvNT_6ParamsE,"a",@progbits
	.sectionflags	@""
	.align	4
.nv.constant0._ZN7cutlass13device_kernelIN5flash19enable_sm80_to_sm89INS1_16FlashAttnFwdSm80INS1_25CollectiveMainloopFwdSm80ILi8ELi1ELb1EN4cute5tupleIJNS5_1CILi128EEENS7_ILi64EEENS7_ILi256EEEEEELi256ENS_10bfloat16_tEfNS_4arch4Sm80ELb1ELb0ELb0ELb1ELb1ELb0ELb1ELb0EEENS1_21CollectiveEpilogueFwdINS6_IJS8_SA_S9_EEENS6_IJNS7_ILi1EEESI_SI_EEESC_SE_Li256ELb1ELb1ELb0ELb0EEENS1_19SingleTileSchedulerILb1ELb0ELb1ELi128EEEEEEEEEvNT_6ParamsE:
	.zero		1576


//--------------------- .nv.constant0._ZN7cutlass13device_kernelIN5flash19enable_sm80_to_sm89INS1_16FlashAttnFwdSm80INS1_25CollectiveMainloopFwdSm80ILi8ELi1ELb0EN4cute5tupleIJNS5_1CILi128EEENS7_ILi32EEENS7_ILi256EEEEEELi256ENS_10bfloat16_tEfNS_4arch4Sm80ELb1ELb0ELb0ELb1ELb1ELb1ELb1ELb0EEENS1_21CollectiveEpilogueFwdINS6_IJS8_SA_S9_EEENS6_IJNS7_ILi1EEESI_SI_EEESC_SE_Li256ELb1ELb1ELb0ELb0EEENS1_19SingleTileSchedulerILb1ELb0ELb1ELi128EEEEEEEEEvNT_6ParamsE --------------------------
	.section	.nv.constant0._ZN7cutlass13device_kernelIN5flash19enable_sm80_to_sm89INS1_16FlashAttnFwdSm80INS1_25CollectiveMainloopFwdSm80ILi8ELi1ELb0EN4cute5tupleIJNS5_1CILi128EEENS7_ILi32EEENS7_ILi256EEEEEELi256ENS_10bfloat16_tEfNS_4arch4Sm80ELb1ELb0ELb0ELb1ELb1ELb1ELb1ELb0EEENS1_21CollectiveEpilogueFwdINS6_IJS8_SA_S9_EEENS6_IJNS7_ILi1EEESI_SI_EEESC_SE_Li256ELb1ELb1ELb0ELb0EEENS1_19SingleTileSchedulerILb1ELb0ELb1ELi128EEEEEEEEEvNT_6ParamsE,"a",@progbits
	.sectionflags	@""
	.align	4
.nv.constant0._ZN7cutlass13device_kernelIN5flash19enable_sm80_to_sm89INS1_16FlashAttnFwdSm80INS1_25CollectiveMainloopFwdSm80ILi8ELi1ELb0EN4cute5tupleIJNS5_1CILi128EEENS7_ILi32EEENS7_ILi256EEEEEELi256ENS_10bfloat16_tEfNS_4arch4Sm80ELb1ELb0ELb0ELb1ELb1ELb1ELb1ELb0EEENS1_21CollectiveEpilogueFwdINS6_IJS8_SA_S9_EEENS6_IJNS7_ILi1EEESI_SI_EEESC_SE_Li256ELb1ELb1ELb0ELb0EEENS1_19SingleTileSchedulerILb1ELb0ELb1ELi128EEEEEEEEEvNT_6ParamsE:
	.zero		1576


//--------------------- .nv.constant0._ZN7cutlass13device_kernelIN5flash19enable_sm80_to_sm89INS1_16FlashAttnFwdSm80INS1_25CollectiveMainloopFwdSm80ILi8ELi1ELb0EN4cute5tupleIJNS5_1CILi128EEENS7_ILi96EEENS7_ILi256EEEEEELi256ENS_10bfloat16_tEfNS_4arch4Sm80ELb0ELb0ELb0ELb0ELb1ELb0ELb1ELb0EEENS1_21CollectiveEpilogueFwdINS6_IJS8_SA_S9_EEENS6_IJNS7_ILi1EEESI_SI_EEESC_SE_Li256ELb0ELb1ELb0ELb0EEENS1_19SingleTileSchedulerILb0ELb0ELb1ELi128EEEEEEEEEvNT_6ParamsE --------------------------
	.section	.nv.constant0._ZN7cutlass13device_kernelIN5flash19enable_sm80_to_sm89INS1_16FlashAttnFwdSm80INS1_25CollectiveMainloopFwdSm80ILi8ELi1ELb0EN4cute5tupleIJNS5_1CILi128EEENS7_ILi96EEENS7_ILi256EEEEEELi256ENS_10bfloat16_tEfNS_4arch4Sm80ELb0ELb0ELb0ELb0ELb1ELb0ELb1ELb0EEENS1_21CollectiveEpilogueFwdINS6_IJS8_SA_S9_EEENS6_IJNS7_ILi1EEESI_SI_EEESC_SE_Li256ELb0ELb1ELb0ELb0EEENS1_19SingleTileSchedulerILb0ELb0ELb1ELi128EEEEEEEEEvNT_6ParamsE,"a",@progbits
	.sectionflags	@""
	.align	4
.nv.constant0._ZN7cutlass13device_kernelIN5flash19enable_sm80_to_sm89INS1_16FlashAttnFwdSm80INS1_25CollectiveMainloopFwdSm80ILi8ELi1ELb0EN4cute5tupleIJNS5_1CILi128EEENS7_ILi96EEENS7_ILi256EEEEEELi256ENS_10bfloat16_tEfNS_4arch4Sm80ELb0ELb0ELb0ELb0ELb1ELb0ELb1ELb0EEENS1_21CollectiveEpilogueFwdINS6_IJS8_SA_S9_EEENS6_IJNS7_ILi1EEESI_SI_EEESC_SE_Li256ELb0ELb1ELb0ELb0EEENS1_19SingleTileSchedulerILb0ELb0ELb1ELi128EEEEEEEEEvNT_6ParamsE:
	.zero		1576


//--------------------- .nv.constant0._ZN7cutlass13device_kernelIN5flash19enable_sm80_to_sm89INS1_16FlashAttnFwdSm80INS1_25CollectiveMainloopFwdSm80ILi8ELi1ELb0EN4cute5tupleIJNS5_1CILi128EEENS7_ILi96EEENS7_ILi256EEEEEELi256ENS_10bfloat16_tEfNS_4arch4Sm80ELb0ELb0ELb0ELb1ELb1ELb0ELb1ELb0EEENS1_21CollectiveEpilogueFwdINS6_IJS8_SA_S9_EEENS6_IJNS7_ILi1EEESI_SI_EEESC_SE_Li256ELb1ELb1ELb0ELb0EEENS1_19SingleTileSchedulerILb1ELb0ELb1ELi128EEEEEEEEEvNT_6ParamsE --------------------------
	.section	.nv.constant0._ZN7cutlass13device_kernelIN5flash19enable_sm80_to_sm89INS1_16FlashAttnFwdSm80INS1_25CollectiveMainloopFwdSm80ILi8ELi1ELb0EN4cute5tupleIJNS5_1CILi128EEENS7_ILi96EEENS7_ILi256EEEEEELi256ENS_10bfloat16_tEfNS_4arch4Sm80ELb0ELb0ELb0ELb1ELb1ELb0ELb1ELb0EEENS1_21CollectiveEpilogueFwdINS6_IJS8_SA_S9_EEENS6_IJNS7_ILi1EEESI_SI_EEESC_SE_Li256ELb1ELb1ELb0ELb0EEENS1_19SingleTileSchedulerILb1ELb0ELb1ELi128EEEEEEEEEvNT_6ParamsE,"a",@progbits
	.sectionflags	@""
	.align	4
.nv.constant0._ZN7cutlass13device_kernelIN5flash19enable_sm80_to_sm89INS1_16FlashAttnFwdSm80INS1_25CollectiveMainloopFwdSm80ILi8ELi1ELb0EN4cute5tupleIJNS5_1CILi128EEENS7_ILi96EEENS7_ILi256EEEEEELi256ENS_10bfloat16_tEfNS_4arch4Sm80ELb0ELb0ELb0ELb1ELb1ELb0ELb1ELb0EEENS1_21CollectiveEpilogueFwdINS6_IJS8_SA_S9_EEENS6_IJNS7_ILi1EEESI_SI_EEESC_SE_Li256ELb1ELb1ELb0ELb0EEENS1_19SingleTileSchedulerILb1ELb0ELb1ELi128EEEEEEEEEvNT_6ParamsE:
	.zero		1576


//--------------------- .nv.constant0._ZN7cutlass13device_kernelIN5flash19enable_sm80_to_sm89INS1_16FlashAttnFwdSm80INS1_25CollectiveMainloopFwdSm80ILi8ELi1ELb0EN4cute5tupleIJNS5_1CILi128EEENS7_ILi48EEENS7_ILi256EEEEEELi256ENS_10bfloat16_tEfNS_4arch4Sm80ELb0ELb0ELb0ELb1ELb1ELb1ELb1ELb0EEENS1_21CollectiveEpilogueFwdINS6_IJS8_SA_S9_EEENS6_IJNS7_ILi1EEESI_SI_EEESC_SE_Li256ELb1ELb1ELb0ELb0EEENS1_19SingleTileSchedulerILb1ELb0ELb1ELi128EEEEEEEEEvNT_6ParamsE --------------------------
	.section	.nv.constant0._ZN7cutlass13device_kernelIN5flash19enable_sm80_to_sm89INS1_16FlashAttnFwdSm80INS1_25CollectiveMainloopFwdSm80ILi8ELi1ELb0EN4cute5tupleIJNS5_1CILi128EEENS7_ILi48EEENS7_ILi256EEEEEELi256ENS_10bfloat16_tEfNS_4arch4Sm80ELb0ELb0ELb0ELb1ELb1ELb1ELb1ELb0EEENS1_21CollectiveEpilogueFwdINS6_IJS8_SA_S9_EEENS6_IJNS7_ILi1EEESI_SI_EEESC_SE_Li256ELb1ELb1ELb0ELb0EEENS1_19SingleTileSchedulerILb1ELb0ELb1ELi128EEEEEEEEEvNT_6ParamsE,"a",@progbits
	.sectionflags	@""
	.align	4
.nv.constant0._ZN7cutlass13device_kernelIN5flash19enable_sm80_to_sm89INS1_16FlashAttnFwdSm80INS1_25CollectiveMainloopFwdSm80ILi8ELi1ELb0EN4cute5tupleIJNS5_1CILi128EEENS7_ILi48EEENS7_ILi256EEEEEELi256ENS_10bfloat16_tEfNS_4arch4Sm80ELb0ELb0ELb0ELb1ELb1ELb1ELb1ELb0EEENS1_21CollectiveEpilogueFwdINS6_IJS8_SA_S9_EEENS6_IJNS7_ILi1EEESI_SI_EEESC_SE_Li256ELb1ELb1ELb0ELb0EEENS1_19SingleTileSchedulerILb1ELb0ELb1ELi128EEEEEEEEEvNT_6ParamsE:
	.zero		1576


//--------------------- .nv.constant0._ZN7cutlass13device_kernelIN5flash19enable_sm80_to_sm89INS1_16FlashAttnFwdSm80INS1_25CollectiveMainloopFwdSm80ILi8ELi1ELb0EN4cute5tupleIJNS5_1CILi128EEENS7_ILi64EEENS7_ILi256EEEEEELi256ENS_10bfloat16_tEfNS_4arch4Sm80ELb0ELb1ELb0ELb0ELb1ELb0ELb1ELb0EEENS1_21CollectiveEpilogueFwdINS6_IJS8_SA_S9_EEENS6_IJNS7_ILi1EEESI_SI_EEESC_SE_Li256ELb0ELb1ELb0ELb0EEENS1_19SingleTileSchedulerILb0ELb0ELb1ELi128EEEEEEEEEvNT_6ParamsE --------------------------
	.section	.nv.constant0._ZN7cutlass13device_kernelIN5flash19enable_sm80_to_sm89INS1_16FlashAttnFwdSm80INS1_25CollectiveMainloopFwdSm80ILi8ELi1ELb0EN4cute5tupleIJNS5_1CILi128EEENS7_ILi64EEENS7_ILi256EEEEEELi256ENS_10bfloat16_tEfNS_4arch4Sm80ELb0ELb1ELb0ELb0ELb1ELb0ELb1ELb0EEENS1_21CollectiveEpilogueFwdINS6_IJS8_SA_S9_EEENS6_IJNS7_ILi1EEESI_SI_EEESC_SE_Li256ELb0ELb1ELb0ELb0EEENS1_19SingleTileSchedulerILb0ELb0ELb1ELi128EEEEEEEEEvNT_6ParamsE,"a",@progbits
	.sectionflags	@""
	.align	4
.nv.constant0._ZN7cutlass13device_kernelIN5flash19enable_sm80_to_sm89INS1_16FlashAttnFwdSm80INS1_25CollectiveMainloopFwdSm80ILi8ELi1ELb0EN4cute5tupleIJNS5_1CILi128EEENS7_ILi64EEENS7_ILi256EEEEEELi256ENS_10bfloat16_tEfNS_4arch4Sm80ELb0ELb1ELb0ELb0ELb1ELb0ELb1ELb0EEENS1_21CollectiveEpilogueFwdINS6_IJS8_SA_S9_EEENS6_IJNS7_ILi1EEESI_SI_EEESC_SE_Li256ELb0ELb1ELb0ELb0EEENS1_19SingleTileSchedulerILb0ELb0ELb1ELi128EEEEEEEEEvNT_6ParamsE:
	.zero		1576


//--------------------- .nv.constant0._ZN7cutlass13device_kernelIN5flash19enable_sm80_to_sm89INS1_16FlashAttnFwdSm80INS1_25CollectiveMainloopFwdSm80ILi8ELi1ELb0EN4cute5tupleIJNS5_1CILi128EEENS7_ILi64EEENS7_ILi256EEEEEELi256ENS_10bfloat16_tEfNS_4arch4Sm80ELb0ELb1ELb0ELb1ELb1ELb0ELb1ELb0EEENS1_21CollectiveEpilogueFwdINS6_IJS8_SA_S9_EEENS6_IJNS7_ILi1EEESI_SI_EEESC_SE_Li256ELb1ELb1ELb0ELb0EEENS1_19SingleTileSchedulerILb1ELb0ELb1ELi128EEEEEEEEEvNT_6ParamsE --------------------------
	.section	.nv.constant0._ZN7cutlass13device_kernelIN5flash19enable_sm80_to_sm89INS1_16FlashAttnFwdSm80INS1_25CollectiveMainloopFwdSm80ILi8ELi1ELb0EN4cute5tupleIJNS5_1CILi128EEENS7_ILi64EEENS7_ILi256EEEEEELi256ENS_10bfloat16_tEfNS_4arch4Sm80ELb0ELb1ELb0ELb1ELb1ELb0ELb1ELb0EEENS1_21CollectiveEpilogueFwdINS6_IJS8_SA_S9_EEENS6_IJNS7_ILi1EEESI_SI_EEESC_SE_Li256ELb1ELb1ELb0ELb0EEENS1_19SingleTileSchedulerILb1ELb0ELb1ELi128EEEEEEEEEvNT_6ParamsE,"a",@progbits
	.sectionflags	@""
	.align	4
.nv.constant0._ZN7cutlass13device_kernelIN5flash19enable_sm80_to_sm89INS1_16FlashAttnFwdSm80INS1_25CollectiveMainloopFwdSm80ILi8ELi1ELb0EN4cute5tupleIJNS5_1CILi128EEENS7_ILi64EEENS7_ILi256EEEEEELi256ENS_10bfloat16_tEfNS_4arch4Sm80ELb0ELb1ELb0ELb1ELb1ELb0ELb1ELb0EEENS1_21CollectiveEpilogueFwdINS6_IJS8_SA_S9_EEENS6_IJNS7_ILi1EEESI_SI_EEESC_SE_Li256ELb1ELb1ELb0ELb0EEENS1_19SingleTileSchedulerILb1ELb0ELb1ELi128EEEEEEEEEvNT_6ParamsE:
	.zero		1576


//--------------------- .nv.constant0._ZN7cutlass13device_kernelIN5flash19enable_sm80_to_sm89INS1_16FlashAttnFwdSm80INS1_25CollectiveMainloopFwdSm80ILi8ELi1ELb0EN4cute5tupleIJNS5_1CILi128EEENS7_ILi48EEENS7_ILi256EEEEEELi256ENS_10bfloat16_tEfNS_4arch4Sm80ELb0ELb1ELb0ELb1ELb1ELb1ELb1ELb0EEENS1_21CollectiveEpilogueFwdINS6_IJS8_SA_S9_EEENS6_IJNS7_ILi1EEESI_SI_EEESC_SE_Li256ELb1ELb1ELb0ELb0EEENS1_19SingleTileSchedulerILb1ELb0ELb1ELi128EEEEEEEEEvNT_6ParamsE --------------------------
	.section	.nv.constant0._ZN7cutlass13device_kernelIN5flash19enable_sm80_to_sm89INS1_16FlashAttnFwdSm80INS1_25CollectiveMainloopFwdSm80ILi8ELi1ELb0EN4cute5tupleIJNS5_1CILi128EEENS7_ILi48EEENS7_ILi256EEEEEELi256ENS_10bfloat16_tEfNS_4arch4Sm80ELb0ELb1ELb0ELb1ELb1ELb1ELb1ELb0EEENS1_21CollectiveEpilogueFwdINS6_IJS8_SA_S9_EEENS6_IJNS7_ILi1EEESI_SI_EEESC_SE_Li256ELb1ELb1ELb0ELb0EEENS1_19SingleTileSchedulerILb1ELb0ELb1ELi128EEEEEEEEEvNT_6ParamsE,"a",@progbits
	.sectionflags	@""
	.align	4
.nv.constant0._ZN7cutlass13device_kernelIN5flash19enable_sm80_to_sm89INS1_16FlashAttnFwdSm80INS1_25CollectiveMainloopFwdSm80ILi8ELi1ELb0EN4cute5tupleIJNS5_1CILi128EEENS7_ILi48EEENS7_ILi256EEEEEELi256ENS_10bfloat16_tEfNS_4arch4Sm80ELb0ELb1ELb0ELb1ELb1ELb1ELb1ELb0EEENS1_21CollectiveEpilogueFwdINS6_IJS8_SA_S9_EEENS6_IJNS7_ILi1EEESI_SI_EEESC_SE_Li256ELb1ELb1ELb0ELb0EEENS1_19SingleTileSchedulerILb1ELb0ELb1ELi128EEEEEEEEEvNT_6ParamsE:
	.zero		1576


//--------------------- .nv.constant0._ZN7cutlass13device_kernelIN5flash19enable_sm80_to_sm89INS1_16FlashAttnFwdSm80INS1_25CollectiveMainloopFwdSm80ILi8ELi1ELb0EN4cute5tupleIJNS5_1CILi128EEENS7_ILi96EEENS7_ILi256EEEEEELi256ENS_10bfloat16_tEfNS_4arch4Sm80ELb1ELb0ELb0ELb0ELb1ELb0ELb1ELb0EEENS1_21CollectiveEpilogueFwdINS6_IJS8_SA_S9_EEENS6_IJNS7_ILi1EEESI_SI_EEESC_SE_Li256ELb0ELb1ELb0ELb0EEENS1_30DynamicPersistentTileSchedulerILi256ELi256ELb0ELb1ELb0EEEEEEEEEvNT_6ParamsE --------------------------
	.section	.nv.constant0._ZN7cutlass13device_kernelIN5flash19enable_sm80_to_sm89INS1_16FlashAttnFwdSm80INS1_25CollectiveMainloopFwdSm80ILi8ELi1ELb0EN4cute5tupleIJNS5_1CILi128EEENS7_ILi96EEENS7_ILi256EEEEEELi256ENS_10bfloat16_tEfNS_4arch4Sm80ELb1ELb0ELb0ELb0ELb1ELb0ELb1ELb0EEENS1_21CollectiveEpilogueFwdINS6_IJS8_SA_S9_EEENS6_IJNS7_ILi1EEESI_SI_EEESC_SE_Li256ELb0ELb1ELb0ELb0EEENS1_30DynamicPersistentTileSchedulerILi256ELi256ELb0ELb1ELb0EEEEEEEEEvNT_6ParamsE,"a",@progbits
	.sectionflags	@""
	.align	4
.nv.constant0._ZN7cutlass13device_kernelIN5flash19enable_sm80_to_sm89INS1_16FlashAttnFwdSm80INS1_25CollectiveMainloopFwdSm80ILi8ELi1ELb0EN4cute5tupleIJNS5_1CILi128EEENS7_ILi96EEENS7_ILi256EEEEEELi256ENS_10bfloat16_tEfNS_4arch4Sm80ELb1ELb0ELb0ELb0ELb1ELb0ELb1ELb0EEENS1_21CollectiveEpilogueFwdINS6_IJS8_SA_S9_EEENS6_IJNS7_ILi1EEESI_SI_EEESC_SE_Li256ELb0ELb1ELb0ELb0EEENS1_30DynamicPersistentTileSchedulerILi256ELi256ELb0ELb1ELb0EEEEEEEEEvNT_6ParamsE:
	.zero		1592


//--------------------- .nv.constant0._ZN7cutlass13device_kernelIN5flash19enable_sm80_to_sm89INS1_16FlashAttnFwdSm80INS1_25CollectiveMainloopFwdSm80ILi8ELi1ELb0EN4cute5tupleIJNS5_1CILi128EEENS7_ILi96EEENS7_ILi256EEEEEELi256ENS_10bfloat16_tEfNS_4arch4Sm80ELb1ELb0ELb0ELb1ELb1ELb0ELb1ELb0EEENS1_21CollectiveEpilogueFwdINS6_IJS8_SA_S9_EEENS6_IJNS7_ILi1EEESI_SI_EEESC_SE_Li256ELb1ELb1ELb0ELb0EEENS1_19SingleTileSchedulerILb1ELb0ELb1ELi128EEEEEEEEEvNT_6ParamsE --------------------------
	.section	.nv.constant0._ZN7cutlass13device_kernelIN5flash19enable_sm80_to_sm89INS1_16FlashAttnFwdSm80INS1_25CollectiveMainloopFwdSm80ILi8ELi1ELb0EN4cute5tupleIJNS5_1CILi128EEENS7_ILi96EEENS7_ILi256EEEEEELi256ENS_10bfloat16_tEfNS_4arch4Sm80ELb1ELb0ELb0ELb1ELb1ELb0ELb1ELb0EEENS1_21CollectiveEpilogueFwdINS6_IJS8_SA_S9_EEENS6_IJNS7_ILi1EEESI_SI_EEESC_SE_Li256ELb1ELb1ELb0ELb0EEENS1_19SingleTileSchedulerILb1ELb0ELb1ELi128EEEEEEEEEvNT_6ParamsE,"a",@progbits
	.sectionflags	@""
	.align	4
.nv.constant0._ZN7cutlass13device_kernelIN5flash19enable_sm80_to_sm89INS1_16FlashAttnFwdSm80INS1_25CollectiveMainloopFwdSm80ILi8ELi1ELb0EN4cute5tupleIJNS5_1CILi128EEENS7_ILi96EEENS7_ILi256EEEEEELi256ENS_10bfloat16_tEfNS_4arch4Sm80ELb1ELb0ELb0ELb1ELb1ELb0ELb1ELb0EEENS1_21CollectiveEpilogueFwdINS6_IJS8_SA_S9_EEENS6_IJNS7_ILi1EEESI_SI_EEESC_SE_Li256ELb1ELb1ELb0ELb0EEENS1_19SingleTileSchedulerILb1ELb0ELb1ELi128EEEEEEEEEvNT_6ParamsE:
	.zero		1576


//--------------------- .nv.constant0._ZN7cutlass13device_kernelIN5flash19enable_sm80_to_sm89INS1_16FlashAttnFwdSm80INS1_25CollectiveMainloopFwdSm80ILi8ELi1ELb0EN4cute5tupleIJNS5_1CILi128EEENS7_ILi48EEENS7_ILi256EEEEEELi256ENS_10bfloat16_tEfNS_4arch4Sm80ELb1ELb0ELb0ELb1ELb1ELb1ELb1ELb0EEENS1_21CollectiveEpilogueFwdINS6_IJS8_SA_S9_EEENS6_IJNS7_ILi1EEESI_SI_EEESC_SE_Li256ELb1ELb1ELb0ELb0EEENS1_19SingleTileSchedulerILb1ELb0ELb1ELi128EEEEEEEEEvNT_6ParamsE --------------------------
	.section	.nv.constant0._ZN7cutlass13device_kernelIN5flash19enable_sm80_to_sm89INS1_16FlashAttnFwdSm80INS1_25CollectiveMainloopFwdSm80ILi8ELi1ELb0EN4cute5tupleIJNS5_1CILi128EEENS7_ILi48EEENS7_ILi256EEEEEELi256ENS_10bfloat16_tEfNS_4arch4Sm80ELb1ELb0ELb0ELb1ELb1ELb1ELb1ELb0EEENS1_21CollectiveEpilogueFwdINS6_IJS8_SA_S9_EEENS6_IJNS7_ILi1EEESI_SI_EEESC_SE_Li256ELb1ELb1ELb0ELb0EEENS1_19SingleTileSchedulerILb1ELb0ELb1ELi128EEEEEEEEEvNT_6ParamsE,"a",@progbits
	.sectionflags	@""
	.align	4
.nv.constant0._ZN7cutlass13device_kernelIN5flash19enable_sm80_to_sm89INS1_16FlashAttnFwdSm80INS1_25CollectiveMainloopFwdSm80ILi8ELi1ELb0EN4cute5tupleIJNS5_1CILi128EEENS7_ILi48EEENS7_ILi256EEEEEELi256ENS_10bfloat16_tEfNS_4arch4Sm80ELb1ELb0ELb0ELb1ELb1ELb1ELb1ELb0EEENS1_21CollectiveEpilogueFwdINS6_IJS8_SA_S9_EEENS6_IJNS7_ILi1EEESI_SI_EEESC_SE_Li256ELb1ELb1ELb0ELb0EEENS1_19SingleTileSchedulerILb1ELb0ELb1ELi128EEEEEEEEEvNT_6ParamsE:
	.zero		1576


//--------------------- SYMBOLS --------------------------

	.type		.nv.reservedSmem.offset0,@object
	.size		.nv.reservedSmem.offset0,0x4
